//
// Generated by NVIDIA NVVM Compiler
//
// Compiler Build ID: CL-36424714
// Cuda compilation tools, release 13.0, V13.0.88
// Based on NVVM 20.0.0
//

.version 9.0
.target sm_100
.address_size 64

	// .globl	_Z15rellenarTableroPiiiiP17curandStateXORWOW
.global .align 4 .b8 precalc_xorwow_matrix[102400];
.global .align 4 .b8 precalc_xorwow_offset_matrix[102400];
.global .align 4 .b8 mrg32k3aM1[2304];
.global .align 4 .b8 mrg32k3aM2[2304];
.global .align 4 .b8 mrg32k3aM1SubSeq[2016];
.global .align 4 .b8 mrg32k3aM2SubSeq[2016];
.global .align 4 .b8 mrg32k3aM1Seq[2304];
.global .align 4 .b8 mrg32k3aM2Seq[2304];
.const .align 8 .b8 __cr_lgamma_table[72];
.global .align 4 .u32 posicionesCero;

.visible .entry _Z15rellenarTableroPiiiiP17curandStateXORWOW(
	.param .u64 .ptr .align 1 _Z15rellenarTableroPiiiiP17curandStateXORWOW_param_0,
	.param .u32 _Z15rellenarTableroPiiiiP17curandStateXORWOW_param_1,
	.param .u32 _Z15rellenarTableroPiiiiP17curandStateXORWOW_param_2,
	.param .u32 _Z15rellenarTableroPiiiiP17curandStateXORWOW_param_3,
	.param .u64 .ptr .align 1 _Z15rellenarTableroPiiiiP17curandStateXORWOW_param_4
)
{
	.reg .pred 	%p<28>;
	.reg .b32 	%r<462>;
	.reg .b64 	%rd<21>;

	ld.param.u64 	%rd9, [_Z15rellenarTableroPiiiiP17curandStateXORWOW_param_0];
	ld.param.u32 	%r201, [_Z15rellenarTableroPiiiiP17curandStateXORWOW_param_1];
	ld.param.u32 	%r199, [_Z15rellenarTableroPiiiiP17curandStateXORWOW_param_2];
	ld.param.u32 	%r200, [_Z15rellenarTableroPiiiiP17curandStateXORWOW_param_3];
	ld.param.u64 	%rd10, [_Z15rellenarTableroPiiiiP17curandStateXORWOW_param_4];
	mov.u32 	%r202, %ctaid.x;
	mov.u32 	%r203, %ntid.x;
	mov.u32 	%r204, %tid.x;
	mad.lo.s32 	%r1, %r202, %r203, %r204;
	mov.u32 	%r205, %ctaid.y;
	mov.u32 	%r206, %ntid.y;
	mov.u32 	%r207, %tid.y;
	mad.lo.s32 	%r2, %r205, %r206, %r207;
	setp.ge.s32 	%p1, %r2, %r199;
	setp.ge.s32 	%p2, %r1, %r201;
	or.pred  	%p3, %p2, %p1;
	@%p3 bra 	$L__BB0_45;
	cvta.to.global.u64 	%rd11, %rd9;
	mad.lo.s32 	%r208, %r199, %r1, %r2;
	cvt.s64.s32 	%rd20, %r208;
	mul.wide.s32 	%rd12, %r208, 4;
	add.s64 	%rd2, %rd11, %rd12;
	ld.global.u32 	%r209, [%rd2];
	setp.ne.s32 	%p4, %r209, 0;
	@%p4 bra 	$L__BB0_45;
	cvt.u32.u64 	%r215, %rd20;
	cvta.to.global.u64 	%rd13, %rd10;
	mad.lo.s64 	%rd3, %rd20, 48, %rd13;
	mov.b32 	%r376, -1949925294;
	mov.b32 	%r216, 1583451989;
	st.global.v2.u32 	[%rd3], {%r216, %r376};
	mov.b32 	%r374, -123459836;
	mov.b32 	%r375, -1846483240;
	st.global.v2.u32 	[%rd3+8], {%r375, %r374};
	mov.b32 	%r372, -2067598762;
	mov.b32 	%r373, -589760388;
	st.global.v2.u32 	[%rd3+16], {%r373, %r372};
	setp.eq.s32 	%p5, %r215, 0;
	@%p5 bra 	$L__BB0_44;
	mov.b32 	%r358, 0;
	mov.b32 	%r376, -1949925294;
	mov.b32 	%r375, -1846483240;
	mov.b32 	%r374, -123459836;
	mov.b32 	%r373, -589760388;
	mov.b32 	%r372, -2067598762;
	mov.u64 	%rd15, precalc_xorwow_matrix;
$L__BB0_4:
	and.b64  	%rd5, %rd20, 3;
	setp.eq.s64 	%p6, %rd5, 0;
	@%p6 bra 	$L__BB0_43;
	mul.wide.u32 	%rd14, %r358, 3200;
	add.s64 	%rd6, %rd15, %rd14;
	cvt.u32.u64 	%r9, %rd5;
	mov.b32 	%r359, 0;
$L__BB0_6:
	mov.b32 	%r372, 0;
	mov.u32 	%r373, %r372;
	mov.u32 	%r374, %r372;
	mov.u32 	%r375, %r372;
	mov.u32 	%r376, %r372;
	mov.u32 	%r365, %r372;
$L__BB0_7:
	mul.wide.u32 	%rd16, %r365, 4;
	add.s64 	%rd17, %rd3, %rd16;
	ld.global.u32 	%r17, [%rd17+4];
	shl.b32 	%r18, %r365, 5;
	mov.b32 	%r371, 0;
$L__BB0_8:
	.pragma "nounroll";
	shr.u32 	%r226, %r17, %r371;
	and.b32  	%r227, %r226, 1;
	setp.eq.b32 	%p7, %r227, 1;
	not.pred 	%p8, %p7;
	add.s32 	%r228, %r18, %r371;
	mul.lo.s32 	%r229, %r228, 5;
	mul.wide.u32 	%rd18, %r229, 4;
	add.s64 	%rd7, %rd6, %rd18;
	@%p8 bra 	$L__BB0_10;
	ld.global.u32 	%r230, [%rd7];
	xor.b32  	%r376, %r376, %r230;
	ld.global.u32 	%r231, [%rd7+4];
	xor.b32  	%r375, %r375, %r231;
	ld.global.u32 	%r232, [%rd7+8];
	xor.b32  	%r374, %r374, %r232;
	ld.global.u32 	%r233, [%rd7+12];
	xor.b32  	%r373, %r373, %r233;
	ld.global.u32 	%r234, [%rd7+16];
	xor.b32  	%r372, %r372, %r234;
$L__BB0_10:
	and.b32  	%r236, %r226, 2;
	setp.eq.s32 	%p9, %r236, 0;
	@%p9 bra 	$L__BB0_12;
	ld.global.u32 	%r237, [%rd7+20];
	xor.b32  	%r376, %r376, %r237;
	ld.global.u32 	%r238, [%rd7+24];
	xor.b32  	%r375, %r375, %r238;
	ld.global.u32 	%r239, [%rd7+28];
	xor.b32  	%r374, %r374, %r239;
	ld.global.u32 	%r240, [%rd7+32];
	xor.b32  	%r373, %r373, %r240;
	ld.global.u32 	%r241, [%rd7+36];
	xor.b32  	%r372, %r372, %r241;
$L__BB0_12:
	and.b32  	%r243, %r226, 4;
	setp.eq.s32 	%p10, %r243, 0;
	@%p10 bra 	$L__BB0_14;
	ld.global.u32 	%r244, [%rd7+40];
	xor.b32  	%r376, %r376, %r244;
	ld.global.u32 	%r245, [%rd7+44];
	xor.b32  	%r375, %r375, %r245;
	ld.global.u32 	%r246, [%rd7+48];
	xor.b32  	%r374, %r374, %r246;
	ld.global.u32 	%r247, [%rd7+52];
	xor.b32  	%r373, %r373, %r247;
	ld.global.u32 	%r248, [%rd7+56];
	xor.b32  	%r372, %r372, %r248;
$L__BB0_14:
	and.b32  	%r250, %r226, 8;
	setp.eq.s32 	%p11, %r250, 0;
	@%p11 bra 	$L__BB0_16;
	ld.global.u32 	%r251, [%rd7+60];
	xor.b32  	%r376, %r376, %r251;
	ld.global.u32 	%r252, [%rd7+64];
	xor.b32  	%r375, %r375, %r252;
	ld.global.u32 	%r253, [%rd7+68];
	xor.b32  	%r374, %r374, %r253;
	ld.global.u32 	%r254, [%rd7+72];
	xor.b32  	%r373, %r373, %r254;
	ld.global.u32 	%r255, [%rd7+76];
	xor.b32  	%r372, %r372, %r255;
$L__BB0_16:
	and.b32  	%r257, %r226, 16;
	setp.eq.s32 	%p12, %r257, 0;
	@%p12 bra 	$L__BB0_18;
	ld.global.u32 	%r258, [%rd7+80];
	xor.b32  	%r376, %r376, %r258;
	ld.global.u32 	%r259, [%rd7+84];
	xor.b32  	%r375, %r375, %r259;
	ld.global.u32 	%r260, [%rd7+88];
	xor.b32  	%r374, %r374, %r260;
	ld.global.u32 	%r261, [%rd7+92];
	xor.b32  	%r373, %r373, %r261;
	ld.global.u32 	%r262, [%rd7+96];
	xor.b32  	%r372, %r372, %r262;
$L__BB0_18:
	and.b32  	%r264, %r226, 32;
	setp.eq.s32 	%p13, %r264, 0;
	@%p13 bra 	$L__BB0_20;
	ld.global.u32 	%r265, [%rd7+100];
	xor.b32  	%r376, %r376, %r265;
	ld.global.u32 	%r266, [%rd7+104];
	xor.b32  	%r375, %r375, %r266;
	ld.global.u32 	%r267, [%rd7+108];
	xor.b32  	%r374, %r374, %r267;
	ld.global.u32 	%r268, [%rd7+112];
	xor.b32  	%r373, %r373, %r268;
	ld.global.u32 	%r269, [%rd7+116];
	xor.b32  	%r372, %r372, %r269;
$L__BB0_20:
	and.b32  	%r271, %r226, 64;
	setp.eq.s32 	%p14, %r271, 0;
	@%p14 bra 	$L__BB0_22;
	ld.global.u32 	%r272, [%rd7+120];
	xor.b32  	%r376, %r376, %r272;
	ld.global.u32 	%r273, [%rd7+124];
	xor.b32  	%r375, %r375, %r273;
	ld.global.u32 	%r274, [%rd7+128];
	xor.b32  	%r374, %r374, %r274;
	ld.global.u32 	%r275, [%rd7+132];
	xor.b32  	%r373, %r373, %r275;
	ld.global.u32 	%r276, [%rd7+136];
	xor.b32  	%r372, %r372, %r276;
$L__BB0_22:
	and.b32  	%r278, %r226, 128;
	setp.eq.s32 	%p15, %r278, 0;
	@%p15 bra 	$L__BB0_24;
	ld.global.u32 	%r279, [%rd7+140];
	xor.b32  	%r376, %r376, %r279;
	ld.global.u32 	%r280, [%rd7+144];
	xor.b32  	%r375, %r375, %r280;
	ld.global.u32 	%r281, [%rd7+148];
	xor.b32  	%r374, %r374, %r281;
	ld.global.u32 	%r282, [%rd7+152];
	xor.b32  	%r373, %r373, %r282;
	ld.global.u32 	%r283, [%rd7+156];
	xor.b32  	%r372, %r372, %r283;
$L__BB0_24:
	and.b32  	%r285, %r226, 256;
	setp.eq.s32 	%p16, %r285, 0;
	@%p16 bra 	$L__BB0_26;
	ld.global.u32 	%r286, [%rd7+160];
	xor.b32  	%r376, %r376, %r286;
	ld.global.u32 	%r287, [%rd7+164];
	xor.b32  	%r375, %r375, %r287;
	ld.global.u32 	%r288, [%rd7+168];
	xor.b32  	%r374, %r374, %r288;
	ld.global.u32 	%r289, [%rd7+172];
	xor.b32  	%r373, %r373, %r289;
	ld.global.u32 	%r290, [%rd7+176];
	xor.b32  	%r372, %r372, %r290;
$L__BB0_26:
	and.b32  	%r292, %r226, 512;
	setp.eq.s32 	%p17, %r292, 0;
	@%p17 bra 	$L__BB0_28;
	ld.global.u32 	%r293, [%rd7+180];
	xor.b32  	%r376, %r376, %r293;
	ld.global.u32 	%r294, [%rd7+184];
	xor.b32  	%r375, %r375, %r294;
	ld.global.u32 	%r295, [%rd7+188];
	xor.b32  	%r374, %r374, %r295;
	ld.global.u32 	%r296, [%rd7+192];
	xor.b32  	%r373, %r373, %r296;
	ld.global.u32 	%r297, [%rd7+196];
	xor.b32  	%r372, %r372, %r297;
$L__BB0_28:
	and.b32  	%r299, %r226, 1024;
	setp.eq.s32 	%p18, %r299, 0;
	@%p18 bra 	$L__BB0_30;
	ld.global.u32 	%r300, [%rd7+200];
	xor.b32  	%r376, %r376, %r300;
	ld.global.u32 	%r301, [%rd7+204];
	xor.b32  	%r375, %r375, %r301;
	ld.global.u32 	%r302, [%rd7+208];
	xor.b32  	%r374, %r374, %r302;
	ld.global.u32 	%r303, [%rd7+212];
	xor.b32  	%r373, %r373, %r303;
	ld.global.u32 	%r304, [%rd7+216];
	xor.b32  	%r372, %r372, %r304;
$L__BB0_30:
	and.b32  	%r306, %r226, 2048;
	setp.eq.s32 	%p19, %r306, 0;
	@%p19 bra 	$L__BB0_32;
	ld.global.u32 	%r307, [%rd7+220];
	xor.b32  	%r376, %r376, %r307;
	ld.global.u32 	%r308, [%rd7+224];
	xor.b32  	%r375, %r375, %r308;
	ld.global.u32 	%r309, [%rd7+228];
	xor.b32  	%r374, %r374, %r309;
	ld.global.u32 	%r310, [%rd7+232];
	xor.b32  	%r373, %r373, %r310;
	ld.global.u32 	%r311, [%rd7+236];
	xor.b32  	%r372, %r372, %r311;
$L__BB0_32:
	and.b32  	%r313, %r226, 4096;
	setp.eq.s32 	%p20, %r313, 0;
	@%p20 bra 	$L__BB0_34;
	ld.global.u32 	%r314, [%rd7+240];
	xor.b32  	%r376, %r376, %r314;
	ld.global.u32 	%r315, [%rd7+244];
	xor.b32  	%r375, %r375, %r315;
	ld.global.u32 	%r316, [%rd7+248];
	xor.b32  	%r374, %r374, %r316;
	ld.global.u32 	%r317, [%rd7+252];
	xor.b32  	%r373, %r373, %r317;
	ld.global.u32 	%r318, [%rd7+256];
	xor.b32  	%r372, %r372, %r318;
$L__BB0_34:
	and.b32  	%r320, %r226, 8192;
	setp.eq.s32 	%p21, %r320, 0;
	@%p21 bra 	$L__BB0_36;
	ld.global.u32 	%r321, [%rd7+260];
	xor.b32  	%r376, %r376, %r321;
	ld.global.u32 	%r322, [%rd7+264];
	xor.b32  	%r375, %r375, %r322;
	ld.global.u32 	%r323, [%rd7+268];
	xor.b32  	%r374, %r374, %r323;
	ld.global.u32 	%r324, [%rd7+272];
	xor.b32  	%r373, %r373, %r324;
	ld.global.u32 	%r325, [%rd7+276];
	xor.b32  	%r372, %r372, %r325;
$L__BB0_36:
	and.b32  	%r327, %r226, 16384;
	setp.eq.s32 	%p22, %r327, 0;
	@%p22 bra 	$L__BB0_38;
	ld.global.u32 	%r328, [%rd7+280];
	xor.b32  	%r376, %r376, %r328;
	ld.global.u32 	%r329, [%rd7+284];
	xor.b32  	%r375, %r375, %r329;
	ld.global.u32 	%r330, [%rd7+288];
	xor.b32  	%r374, %r374, %r330;
	ld.global.u32 	%r331, [%rd7+292];
	xor.b32  	%r373, %r373, %r331;
	ld.global.u32 	%r332, [%rd7+296];
	xor.b32  	%r372, %r372, %r332;
$L__BB0_38:
	and.b32  	%r334, %r226, 32768;
	setp.eq.s32 	%p23, %r334, 0;
	@%p23 bra 	$L__BB0_40;
	ld.global.u32 	%r335, [%rd7+300];
	xor.b32  	%r376, %r376, %r335;
	ld.global.u32 	%r336, [%rd7+304];
	xor.b32  	%r375, %r375, %r336;
	ld.global.u32 	%r337, [%rd7+308];
	xor.b32  	%r374, %r374, %r337;
	ld.global.u32 	%r338, [%rd7+312];
	xor.b32  	%r373, %r373, %r338;
	ld.global.u32 	%r339, [%rd7+316];
	xor.b32  	%r372, %r372, %r339;
$L__BB0_40:
	add.s32 	%r371, %r371, 16;
	setp.ne.s32 	%p24, %r371, 32;
	@%p24 bra 	$L__BB0_8;
	mad.lo.s32 	%r340, %r365, -31, %r18;
	add.s32 	%r365, %r340, 1;
	setp.ne.s32 	%p25, %r365, 5;
	@%p25 bra 	$L__BB0_7;
	st.global.u32 	[%rd3+4], %r376;
	st.global.u32 	[%rd3+8], %r375;
	st.global.u32 	[%rd3+12], %r374;
	st.global.u32 	[%rd3+16], %r373;
	st.global.u32 	[%rd3+20], %r372;
	add.s32 	%r359, %r359, 1;
	setp.lt.u32 	%p26, %r359, %r9;
	@%p26 bra 	$L__BB0_6;
$L__BB0_43:
	shr.u64 	%rd8, %rd20, 2;
	add.s32 	%r358, %r358, 1;
	setp.gt.u64 	%p27, %rd20, 3;
	mov.u64 	%rd20, %rd8;
	@%p27 bra 	$L__BB0_4;
$L__BB0_44:
	mov.b32 	%r341, 0;
	st.global.v2.u32 	[%rd3+24], {%r341, %r341};
	st.global.u32 	[%rd3+32], %r341;
	mov.b64 	%rd19, 0;
	st.global.u64 	[%rd3+40], %rd19;
	shr.u32 	%r342, %r376, 2;
	xor.b32  	%r343, %r342, %r376;
	st.global.v2.u32 	[%rd3+8], {%r374, %r373};
	shl.b32 	%r344, %r372, 4;
	shl.b32 	%r345, %r343, 1;
	xor.b32  	%r346, %r345, %r344;
	xor.b32  	%r347, %r346, %r343;
	xor.b32  	%r348, %r347, %r372;
	st.global.v2.u32 	[%rd3+16], {%r372, %r348};
	mov.b32 	%r349, 1583814426;
	st.global.v2.u32 	[%rd3], {%r349, %r375};
	add.s32 	%r350, %r348, 1583814426;
	rem.u32 	%r351, %r350, %r200;
	add.s32 	%r352, %r351, 1;
	st.global.u32 	[%rd2], %r352;
$L__BB0_45:
	ret;

}
	// .globl	_Z15eliminarBloquesPiiiii
.visible .entry _Z15eliminarBloquesPiiiii(
	.param .u64 .ptr .align 1 _Z15eliminarBloquesPiiiii_param_0,
	.param .u32 _Z15eliminarBloquesPiiiii_param_1,
	.param .u32 _Z15eliminarBloquesPiiiii_param_2,
	.param .u32 _Z15eliminarBloquesPiiiii_param_3,
	.param .u32 _Z15eliminarBloquesPiiiii_param_4
)
{
	.reg .pred 	%p<35>;
	.reg .b32 	%r<113>;
	.reg .b64 	%rd<43>;

	ld.param.u64 	%rd2, [_Z15eliminarBloquesPiiiii_param_0];
	ld.param.u32 	%r56, [_Z15eliminarBloquesPiiiii_param_1];
	ld.param.u32 	%r57, [_Z15eliminarBloquesPiiiii_param_2];
	ld.param.u32 	%r105, [_Z15eliminarBloquesPiiiii_param_3];
	ld.param.u32 	%r59, [_Z15eliminarBloquesPiiiii_param_4];
	cvta.to.global.u64 	%rd1, %rd2;
	mov.u32 	%r60, %ctaid.x;
	mov.u32 	%r1, %tid.x;
	mul.lo.s32 	%r2, %r105, %r57;
	add.s32 	%r61, %r2, %r59;
	mul.wide.s32 	%rd3, %r61, 4;
	add.s64 	%rd4, %rd1, %rd3;
	ld.global.u32 	%r3, [%rd4];
	mul.lo.s32 	%r4, %r60, %r1;
	mul.lo.s32 	%r5, %r57, %r56;
	setp.ge.s32 	%p1, %r4, %r5;
	setp.ne.s32 	%p2, %r60, %r105;
	or.pred  	%p3, %p1, %p2;
	@%p3 bra 	$L__BB1_21;
	setp.lt.s32 	%p4, %r59, 1;
	mov.u32 	%r100, %r59;
	@%p4 bra 	$L__BB1_5;
	add.s32 	%r6, %r2, -1;
	mov.u32 	%r93, %r59;
$L__BB1_3:
	add.s32 	%r62, %r6, %r93;
	mul.wide.s32 	%rd5, %r62, 4;
	add.s64 	%rd6, %rd1, %rd5;
	ld.global.u32 	%r63, [%rd6];
	setp.ne.s32 	%p5, %r63, %r3;
	mov.u32 	%r100, %r93;
	@%p5 bra 	$L__BB1_5;
	add.s32 	%r8, %r93, -1;
	setp.gt.u32 	%p6, %r93, 1;
	mov.b32 	%r100, 0;
	mov.u32 	%r93, %r8;
	@%p6 bra 	$L__BB1_3;
$L__BB1_5:
	add.s32 	%r10, %r57, -1;
	setp.ge.s32 	%p7, %r59, %r10;
	mov.u32 	%r96, %r59;
	@%p7 bra 	$L__BB1_9;
	add.s32 	%r11, %r2, 1;
	mov.u32 	%r95, %r59;
$L__BB1_7:
	add.s32 	%r65, %r11, %r95;
	mul.wide.s32 	%rd7, %r65, 4;
	add.s64 	%rd8, %rd1, %rd7;
	ld.global.u32 	%r66, [%rd8];
	setp.ne.s32 	%p8, %r66, %r3;
	mov.u32 	%r96, %r95;
	@%p8 bra 	$L__BB1_9;
	add.s32 	%r95, %r95, 1;
	setp.ne.s32 	%p9, %r95, %r10;
	mov.u32 	%r96, %r10;
	@%p9 bra 	$L__BB1_7;
$L__BB1_9:
	setp.le.s32 	%p10, %r96, %r100;
	@%p10 bra 	$L__BB1_21;
	sub.s32 	%r67, %r96, %r100;
	add.s32 	%r15, %r67, 1;
	and.b32  	%r16, %r15, 7;
	setp.lt.u32 	%p11, %r67, 7;
	@%p11 bra 	$L__BB1_13;
	add.s32 	%r98, %r100, %r2;
	and.b32  	%r68, %r15, -8;
	neg.s32 	%r97, %r68;
$L__BB1_12:
	.pragma "nounroll";
	mul.wide.s32 	%rd9, %r98, 4;
	add.s64 	%rd10, %rd1, %rd9;
	mov.b32 	%r69, 0;
	st.global.u32 	[%rd10], %r69;
	st.global.u32 	[%rd10+4], %r69;
	st.global.u32 	[%rd10+8], %r69;
	st.global.u32 	[%rd10+12], %r69;
	st.global.u32 	[%rd10+16], %r69;
	st.global.u32 	[%rd10+20], %r69;
	st.global.u32 	[%rd10+24], %r69;
	st.global.u32 	[%rd10+28], %r69;
	add.s32 	%r100, %r100, 8;
	add.s32 	%r98, %r98, 8;
	add.s32 	%r97, %r97, 8;
	setp.ne.s32 	%p12, %r97, 0;
	@%p12 bra 	$L__BB1_12;
$L__BB1_13:
	setp.eq.s32 	%p13, %r16, 0;
	@%p13 bra 	$L__BB1_21;
	and.b32  	%r26, %r15, 3;
	setp.lt.u32 	%p14, %r16, 4;
	@%p14 bra 	$L__BB1_16;
	add.s32 	%r70, %r100, %r2;
	mul.wide.s32 	%rd11, %r70, 4;
	add.s64 	%rd12, %rd1, %rd11;
	mov.b32 	%r71, 0;
	st.global.u32 	[%rd12], %r71;
	st.global.u32 	[%rd12+4], %r71;
	st.global.u32 	[%rd12+8], %r71;
	st.global.u32 	[%rd12+12], %r71;
	add.s32 	%r100, %r100, 4;
$L__BB1_16:
	setp.eq.s32 	%p15, %r26, 0;
	@%p15 bra 	$L__BB1_21;
	setp.eq.s32 	%p16, %r26, 1;
	@%p16 bra 	$L__BB1_19;
	add.s32 	%r72, %r100, %r2;
	mul.wide.s32 	%rd13, %r72, 4;
	add.s64 	%rd14, %rd1, %rd13;
	mov.b32 	%r73, 0;
	st.global.u32 	[%rd14], %r73;
	st.global.u32 	[%rd14+4], %r73;
	add.s32 	%r100, %r100, 2;
$L__BB1_19:
	and.b32  	%r74, %r15, 1;
	setp.eq.b32 	%p17, %r74, 1;
	not.pred 	%p18, %p17;
	@%p18 bra 	$L__BB1_21;
	add.s32 	%r75, %r100, %r2;
	mul.wide.s32 	%rd15, %r75, 4;
	add.s64 	%rd16, %rd1, %rd15;
	mov.b32 	%r76, 0;
	st.global.u32 	[%rd16], %r76;
$L__BB1_21:
	setp.ge.s32 	%p19, %r4, %r5;
	bar.sync 	0;
	setp.ne.s32 	%p20, %r1, %r59;
	or.pred  	%p21, %p19, %p20;
	@%p21 bra 	$L__BB1_40;
	min.s32 	%r31, %r105, 0;
	mov.u32 	%r103, %r105;
$L__BB1_23:
	mov.u32 	%r32, %r103;
	setp.lt.s32 	%p22, %r32, 1;
	mov.u32 	%r110, %r31;
	@%p22 bra 	$L__BB1_25;
	add.s32 	%r103, %r32, -1;
	mad.lo.s32 	%r77, %r103, %r57, %r59;
	mul.wide.s32 	%rd17, %r77, 4;
	add.s64 	%rd18, %rd1, %rd17;
	ld.global.u32 	%r78, [%rd18];
	setp.eq.s32 	%p23, %r78, %r3;
	mov.u32 	%r110, %r32;
	@%p23 bra 	$L__BB1_23;
$L__BB1_25:
	add.s32 	%r79, %r56, -1;
	max.s32 	%r35, %r105, %r79;
$L__BB1_26:
	mov.u32 	%r36, %r105;
	setp.eq.s32 	%p24, %r36, %r35;
	mov.u32 	%r106, %r35;
	@%p24 bra 	$L__BB1_28;
	add.s32 	%r105, %r36, 1;
	mad.lo.s32 	%r80, %r57, %r36, %r57;
	add.s32 	%r81, %r80, %r59;
	mul.wide.s32 	%rd19, %r81, 4;
	add.s64 	%rd20, %rd1, %rd19;
	ld.global.u32 	%r82, [%rd20];
	setp.eq.s32 	%p25, %r82, %r3;
	mov.u32 	%r106, %r36;
	@%p25 bra 	$L__BB1_26;
$L__BB1_28:
	setp.le.s32 	%p26, %r106, %r110;
	@%p26 bra 	$L__BB1_40;
	sub.s32 	%r83, %r106, %r110;
	add.s32 	%r39, %r83, 1;
	and.b32  	%r40, %r39, 7;
	setp.lt.u32 	%p27, %r83, 7;
	@%p27 bra 	$L__BB1_32;
	mad.lo.s32 	%r108, %r110, %r57, %r59;
	shl.b32 	%r42, %r57, 3;
	and.b32  	%r84, %r39, -8;
	neg.s32 	%r107, %r84;
	mul.wide.s32 	%rd23, %r57, 4;
$L__BB1_31:
	.pragma "nounroll";
	mul.wide.s32 	%rd21, %r108, 4;
	add.s64 	%rd22, %rd1, %rd21;
	mov.b32 	%r85, 0;
	st.global.u32 	[%rd22], %r85;
	add.s64 	%rd24, %rd22, %rd23;
	st.global.u32 	[%rd24], %r85;
	add.s64 	%rd25, %rd24, %rd23;
	st.global.u32 	[%rd25], %r85;
	add.s64 	%rd26, %rd25, %rd23;
	st.global.u32 	[%rd26], %r85;
	add.s64 	%rd27, %rd26, %rd23;
	st.global.u32 	[%rd27], %r85;
	add.s64 	%rd28, %rd27, %rd23;
	st.global.u32 	[%rd28], %r85;
	add.s64 	%rd29, %rd28, %rd23;
	st.global.u32 	[%rd29], %r85;
	add.s64 	%rd30, %rd29, %rd23;
	st.global.u32 	[%rd30], %r85;
	add.s32 	%r110, %r110, 8;
	add.s32 	%r108, %r108, %r42;
	add.s32 	%r107, %r107, 8;
	setp.ne.s32 	%p28, %r107, 0;
	@%p28 bra 	$L__BB1_31;
$L__BB1_32:
	setp.eq.s32 	%p29, %r40, 0;
	@%p29 bra 	$L__BB1_40;
	and.b32  	%r51, %r39, 3;
	setp.lt.u32 	%p30, %r40, 4;
	@%p30 bra 	$L__BB1_35;
	mad.lo.s32 	%r86, %r110, %r57, %r59;
	mul.wide.s32 	%rd31, %r86, 4;
	add.s64 	%rd32, %rd1, %rd31;
	mov.b32 	%r87, 0;
	st.global.u32 	[%rd32], %r87;
	mul.wide.s32 	%rd33, %r57, 4;
	add.s64 	%rd34, %rd32, %rd33;
	st.global.u32 	[%rd34], %r87;
	add.s64 	%rd35, %rd34, %rd33;
	st.global.u32 	[%rd35], %r87;
	add.s64 	%rd36, %rd35, %rd33;
	st.global.u32 	[%rd36], %r87;
	add.s32 	%r110, %r110, 4;
$L__BB1_35:
	setp.eq.s32 	%p31, %r51, 0;
	@%p31 bra 	$L__BB1_40;
	setp.eq.s32 	%p32, %r51, 1;
	@%p32 bra 	$L__BB1_38;
	mad.lo.s32 	%r88, %r110, %r57, %r59;
	mul.wide.s32 	%rd37, %r88, 4;
	add.s64 	%rd38, %rd1, %rd37;
	mov.b32 	%r89, 0;
	st.global.u32 	[%rd38], %r89;
	mul.wide.s32 	%rd39, %r57, 4;
	add.s64 	%rd40, %rd38, %rd39;
	st.global.u32 	[%rd40], %r89;
	add.s32 	%r110, %r110, 2;
$L__BB1_38:
	and.b32  	%r90, %r39, 1;
	setp.eq.b32 	%p33, %r90, 1;
	not.pred 	%p34, %p33;
	@%p34 bra 	$L__BB1_40;
	mad.lo.s32 	%r91, %r110, %r57, %r59;
	mul.wide.s32 	%rd41, %r91, 4;
	add.s64 	%rd42, %rd1, %rd41;
	mov.b32 	%r92, 0;
	st.global.u32 	[%rd42], %r92;
$L__BB1_40:
	ret;

}
	// .globl	_Z12activarBombaPiibii
.visible .entry _Z12activarBombaPiibii(
	.param .u64 .ptr .align 1 _Z12activarBombaPiibii_param_0,
	.param .u32 _Z12activarBombaPiibii_param_1,
	.param .u8 _Z12activarBombaPiibii_param_2,
	.param .u32 _Z12activarBombaPiibii_param_3,
	.param .u32 _Z12activarBombaPiibii_param_4
)
{
	.reg .pred 	%p<4>;
	.reg .b16 	%rs<2>;
	.reg .b32 	%r<11>;
	.reg .b64 	%rd<7>;

	ld.param.u64 	%rd2, [_Z12activarBombaPiibii_param_0];
	ld.param.u32 	%r2, [_Z12activarBombaPiibii_param_1];
	ld.param.s8 	%rs1, [_Z12activarBombaPiibii_param_2];
	ld.param.u32 	%r3, [_Z12activarBombaPiibii_param_3];
	ld.param.u32 	%r4, [_Z12activarBombaPiibii_param_4];
	cvta.to.global.u64 	%rd1, %rd2;
	mov.u32 	%r1, %tid.x;
	setp.eq.s16 	%p1, %rs1, 0;
	@%p1 bra 	$L__BB2_3;
	max.s32 	%r5, %r2, %r1;
	setp.ge.s32 	%p2, %r5, %r3;
	@%p2 bra 	$L__BB2_5;
	mad.lo.s32 	%r6, %r4, %r2, %r1;
	mul.wide.s32 	%rd3, %r6, 4;
	add.s64 	%rd4, %rd1, %rd3;
	mov.b32 	%r7, 0;
	st.global.u32 	[%rd4], %r7;
	bra.uni 	$L__BB2_5;
$L__BB2_3:
	max.s32 	%r8, %r2, %r1;
	setp.ge.s32 	%p3, %r8, %r4;
	@%p3 bra 	$L__BB2_5;
	mad.lo.s32 	%r9, %r4, %r1, %r2;
	mul.wide.s32 	%rd5, %r9, 4;
	add.s64 	%rd6, %rd1, %rd5;
	mov.b32 	%r10, 0;
	st.global.u32 	[%rd6], %r10;
$L__BB2_5:
	ret;

}
	// .globl	_Z19activarRompecabezasPiiiiii
.visible .entry _Z19activarRompecabezasPiiiiii(
	.param .u64 .ptr .align 1 _Z19activarRompecabezasPiiiiii_param_0,
	.param .u32 _Z19activarRompecabezasPiiiiii_param_1,
	.param .u32 _Z19activarRompecabezasPiiiiii_param_2,
	.param .u32 _Z19activarRompecabezasPiiiiii_param_3,
	.param .u32 _Z19activarRompecabezasPiiiiii_param_4,
	.param .u32 _Z19activarRompecabezasPiiiiii_param_5
)
{
	.reg .pred 	%p<3>;
	.reg .b32 	%r<21>;
	.reg .b64 	%rd<7>;

	ld.param.u64 	%rd3, [_Z19activarRompecabezasPiiiiii_param_0];
	ld.param.u32 	%r3, [_Z19activarRompecabezasPiiiiii_param_1];
	ld.param.u32 	%r7, [_Z19activarRompecabezasPiiiiii_param_2];
	ld.param.u32 	%r4, [_Z19activarRompecabezasPiiiiii_param_3];
	ld.param.u32 	%r5, [_Z19activarRompecabezasPiiiiii_param_4];
	ld.param.u32 	%r6, [_Z19activarRompecabezasPiiiiii_param_5];
	cvta.to.global.u64 	%rd1, %rd3;
	mov.u32 	%r8, %ctaid.x;
	mov.u32 	%r9, %ntid.x;
	mov.u32 	%r10, %tid.x;
	mad.lo.s32 	%r1, %r8, %r9, %r10;
	mov.u32 	%r11, %ctaid.y;
	mov.u32 	%r12, %ntid.y;
	mov.u32 	%r13, %tid.y;
	mad.lo.s32 	%r2, %r11, %r12, %r13;
	mul.lo.s32 	%r14, %r1, %r2;
	mul.lo.s32 	%r15, %r4, %r7;
	setp.ge.s32 	%p1, %r14, %r15;
	@%p1 bra 	$L__BB3_3;
	mad.lo.s32 	%r16, %r4, %r1, %r2;
	mul.wide.s32 	%rd4, %r16, 4;
	add.s64 	%rd2, %rd1, %rd4;
	ld.global.u32 	%r17, [%rd2];
	setp.ne.s32 	%p2, %r17, %r3;
	@%p2 bra 	$L__BB3_3;
	mov.b32 	%r18, 0;
	st.global.u32 	[%rd2], %r18;
$L__BB3_3:
	mad.lo.s32 	%r19, %r6, %r4, %r5;
	mul.wide.s32 	%rd5, %r19, 4;
	add.s64 	%rd6, %rd1, %rd5;
	mov.b32 	%r20, 0;
	st.global.u32 	[%rd6], %r20;
	ret;

}
	// .globl	_Z10activarTNTPiiiii
.visible .entry _Z10activarTNTPiiiii(
	.param .u64 .ptr .align 1 _Z10activarTNTPiiiii_param_0,
	.param .u32 _Z10activarTNTPiiiii_param_1,
	.param .u32 _Z10activarTNTPiiiii_param_2,
	.param .u32 _Z10activarTNTPiiiii_param_3,
	.param .u32 _Z10activarTNTPiiiii_param_4
)
{
	.reg .pred 	%p<10>;
	.reg .b32 	%r<20>;
	.reg .b64 	%rd<5>;

	ld.param.u64 	%rd1, [_Z10activarTNTPiiiii_param_0];
	ld.param.u32 	%r3, [_Z10activarTNTPiiiii_param_1];
	ld.param.u32 	%r4, [_Z10activarTNTPiiiii_param_2];
	ld.param.u32 	%r6, [_Z10activarTNTPiiiii_param_3];
	ld.param.u32 	%r5, [_Z10activarTNTPiiiii_param_4];
	mov.u32 	%r7, %ctaid.x;
	mov.u32 	%r8, %ntid.x;
	mov.u32 	%r9, %tid.x;
	mad.lo.s32 	%r1, %r7, %r8, %r9;
	mov.u32 	%r10, %ctaid.y;
	mov.u32 	%r11, %ntid.y;
	mov.u32 	%r12, %tid.y;
	mad.lo.s32 	%r2, %r10, %r11, %r12;
	mul.lo.s32 	%r13, %r5, %r6;
	setp.ge.s32 	%p1, %r1, %r13;
	@%p1 bra 	$L__BB4_3;
	add.s32 	%r14, %r4, -4;
	setp.ge.s32 	%p2, %r1, %r14;
	add.s32 	%r15, %r4, 4;
	setp.le.s32 	%p3, %r1, %r15;
	and.pred  	%p4, %p2, %p3;
	add.s32 	%r16, %r3, -4;
	setp.ge.s32 	%p5, %r2, %r16;
	add.s32 	%r17, %r3, 4;
	setp.le.s32 	%p6, %r2, %r17;
	and.pred  	%p7, %p5, %p6;
	and.pred  	%p8, %p4, %p7;
	not.pred 	%p9, %p8;
	@%p9 bra 	$L__BB4_3;
	mad.lo.s32 	%r18, %r5, %r1, %r2;
	cvta.to.global.u64 	%rd2, %rd1;
	mul.wide.s32 	%rd3, %r18, 4;
	add.s64 	%rd4, %rd2, %rd3;
	mov.b32 	%r19, 0;
	st.global.u32 	[%rd4], %r19;
$L__BB4_3:
	ret;

}
	// .globl	_Z16dejarCaerBloquesPiii
.visible .entry _Z16dejarCaerBloquesPiii(
	.param .u64 .ptr .align 1 _Z16dejarCaerBloquesPiii_param_0,
	.param .u32 _Z16dejarCaerBloquesPiii_param_1,
	.param .u32 _Z16dejarCaerBloquesPiii_param_2
)
{
	.reg .pred 	%p<9>;
	.reg .b32 	%r<19>;
	.reg .b64 	%rd<9>;

	ld.param.u64 	%rd2, [_Z16dejarCaerBloquesPiii_param_0];
	ld.param.u32 	%r7, [_Z16dejarCaerBloquesPiii_param_1];
	ld.param.u32 	%r8, [_Z16dejarCaerBloquesPiii_param_2];
	cvta.to.global.u64 	%rd1, %rd2;
	mov.u32 	%r9, %ctaid.x;
	mov.u32 	%r1, %tid.x;
	mul.lo.s32 	%r10, %r9, %r1;
	mul.lo.s32 	%r11, %r8, %r7;
	setp.ge.s32 	%p1, %r10, %r11;
	setp.lt.s32 	%p2, %r7, 1;
	or.pred  	%p3, %p1, %p2;
	@%p3 bra 	$L__BB5_5;
	mov.b32 	%r17, 0;
$L__BB5_2:
	mul.lo.s32 	%r13, %r17, %r8;
	add.s32 	%r18, %r13, %r1;
	mul.wide.s32 	%rd3, %r18, 4;
	add.s64 	%rd4, %rd1, %rd3;
	ld.global.u32 	%r14, [%rd4];
	setp.ne.s32 	%p4, %r14, 0;
	setp.lt.s32 	%p5, %r13, 0;
	or.pred  	%p6, %p4, %p5;
	@%p6 bra 	$L__BB5_4;
$L__BB5_3:
	sub.s32 	%r5, %r18, %r8;
	mul.wide.s32 	%rd5, %r5, 4;
	add.s64 	%rd6, %rd1, %rd5;
	ld.global.u32 	%r15, [%rd6];
	mul.wide.u32 	%rd7, %r18, 4;
	add.s64 	%rd8, %rd1, %rd7;
	st.global.u32 	[%rd8], %r15;
	mov.b32 	%r16, 0;
	st.global.u32 	[%rd6], %r16;
	setp.ge.s32 	%p7, %r5, %r1;
	mov.u32 	%r18, %r5;
	@%p7 bra 	$L__BB5_3;
$L__BB5_4:
	add.s32 	%r17, %r17, 1;
	setp.ne.s32 	%p8, %r17, %r7;
	@%p8 bra 	$L__BB5_2;
$L__BB5_5:
	ret;

}
	// .globl	_Z12ponerPowerupPiiiiii
.visible .entry _Z12ponerPowerupPiiiiii(
	.param .u64 .ptr .align 1 _Z12ponerPowerupPiiiiii_param_0,
	.param .u32 _Z12ponerPowerupPiiiiii_param_1,
	.param .u32 _Z12ponerPowerupPiiiiii_param_2,
	.param .u32 _Z12ponerPowerupPiiiiii_param_3,
	.param .u32 _Z12ponerPowerupPiiiiii_param_4,
	.param .u32 _Z12ponerPowerupPiiiiii_param_5
)
{
	.reg .pred 	%p<5>;
	.reg .b32 	%r<24>;
	.reg .b64 	%rd<11>;

	ld.param.u64 	%rd2, [_Z12ponerPowerupPiiiiii_param_0];
	ld.param.u32 	%r2, [_Z12ponerPowerupPiiiiii_param_2];
	ld.param.u32 	%r3, [_Z12ponerPowerupPiiiiii_param_3];
	ld.param.u32 	%r4, [_Z12ponerPowerupPiiiiii_param_4];
	ld.param.u32 	%r5, [_Z12ponerPowerupPiiiiii_param_5];
	cvta.to.global.u64 	%rd1, %rd2;
	mov.u32 	%r6, %ctaid.x;
	mov.u32 	%r7, %tid.x;
	mov.b32 	%r8, 0;
	st.global.u32 	[posicionesCero], %r8;
	mad.lo.s32 	%r9, %r2, %r6, %r7;
	mul.wide.s32 	%rd3, %r9, 4;
	add.s64 	%rd4, %rd1, %rd3;
	ld.global.u32 	%r10, [%rd4];
	setp.ne.s32 	%p1, %r10, 0;
	@%p1 bra 	$L__BB6_2;
	atom.global.add.u32 	%r11, [posicionesCero], 1;
$L__BB6_2:
	bar.sync 	0;
	ld.global.u32 	%r1, [posicionesCero];
	setp.eq.s32 	%p2, %r1, 6;
	@%p2 bra 	$L__BB6_5;
	setp.ne.s32 	%p3, %r1, 5;
	@%p3 bra 	$L__BB6_6;
	mad.lo.s32 	%r14, %r3, %r2, %r4;
	mul.wide.s32 	%rd7, %r14, 4;
	add.s64 	%rd8, %rd1, %rd7;
	mov.b32 	%r15, 10;
	st.global.u32 	[%rd8], %r15;
	bra.uni 	$L__BB6_8;
$L__BB6_5:
	mad.lo.s32 	%r12, %r3, %r2, %r4;
	mul.wide.s32 	%rd5, %r12, 4;
	add.s64 	%rd6, %rd1, %rd5;
	mov.b32 	%r13, 20;
	st.global.u32 	[%rd6], %r13;
	bra.uni 	$L__BB6_8;
$L__BB6_6:
	setp.lt.s32 	%p4, %r1, 7;
	@%p4 bra 	$L__BB6_8;
	mul.hi.s32 	%r16, %r5, 1717986919;
	shr.u32 	%r17, %r16, 31;
	shr.s32 	%r18, %r16, 2;
	add.s32 	%r19, %r18, %r17;
	mul.lo.s32 	%r20, %r19, 10;
	sub.s32 	%r21, %r5, %r20;
	add.s32 	%r22, %r21, 50;
	mad.lo.s32 	%r23, %r3, %r2, %r4;
	mul.wide.s32 	%rd9, %r23, 4;
	add.s64 	%rd10, %rd1, %rd9;
	st.global.u32 	[%rd10], %r22;
$L__BB6_8:
	ret;

}


// ===== COMPILED SASS (sm_100) =====

	.target	sm_100

	.elftype	@"ET_EXEC"


//--------------------- .note.nv.tkinfo           --------------------------
	.section	.note.nv.tkinfo,"",@"SHT_NOTE"
	.sectionflags	@"SHF_NOTE_NV_TKINFO"
	.tkinfo
        /*0018*/ 	.word	0x00000002
        /*0030*/ 	.string	""
        /*0030*/ 	.string	"ptxas"
        /*0030*/ 	.string	"Cuda compilation tools, release 13.0, V13.0.88"
        /*0030*/ 	.string	"Build cuda_13.0.r13.0/compiler.36424714_0"
        /*0030*/ 	.string	"-arch sm_100 -m 64 "



//--------------------- .note.nv.cuinfo           --------------------------
	.section	.note.nv.cuinfo,"",@"SHT_NOTE"
	.sectionflags	@"SHF_NOTE_NV_CUINFO"
        /*0018*/ 	.short	0x0002
        /*001a*/ 	.short	0x0064
        /*001c*/ 	.short	0x0082
	.zero		2


//--------------------- .nv.info                  --------------------------
	.section	.nv.info,"",@"SHT_CUDA_INFO"
	.align	4


	//----- nvinfo : EIATTR_REGCOUNT
	.align		4
        /*0000*/ 	.byte	0x04, 0x2f
        /*0002*/ 	.short	(.L_11 - .L_10)
	.align		4
.L_10:
        /*0004*/ 	.word	index@(_Z15rellenarTableroPiiiiP17curandStateXORWOW)
        /*0008*/ 	.word	0x00000020


	//----- nvinfo : EIATTR_FRAME_SIZE
	.align		4
.L_11:
        /*000c*/ 	.byte	0x04, 0x11
        /*000e*/ 	.short	(.L_13 - .L_12)
	.align		4
.L_12:
        /*0010*/ 	.word	index@(_Z15rellenarTableroPiiiiP17curandStateXORWOW)
        /*0014*/ 	.word	0x00000000


	//----- nvinfo : EIATTR_REGCOUNT
	.align		4
.L_13:
        /*0018*/ 	.byte	0x04, 0x2f
        /*001a*/ 	.short	(.L_15 - .L_14)
	.align		4
.L_14:
        /*001c*/ 	.word	index@(_Z15eliminarBloquesPiiiii)
        /*0020*/ 	.word	0x0000001a


	//----- nvinfo : EIATTR_FRAME_SIZE
	.align		4
.L_15:
        /*0024*/ 	.byte	0x04, 0x11
        /*0026*/ 	.short	(.L_17 - .L_16)
	.align		4
.L_16:
        /*0028*/ 	.word	index@(_Z15eliminarBloquesPiiiii)
        /*002c*/ 	.word	0x00000000


	//----- nvinfo : EIATTR_REGCOUNT
	.align		4
.L_17:
        /*0030*/ 	.byte	0x04, 0x2f
        /*0032*/ 	.short	(.L_19 - .L_18)
	.align		4
.L_18:
        /*0034*/ 	.word	index@(_Z12activarBombaPiibii)
        /*0038*/ 	.word	0x00000008


	//----- nvinfo : EIATTR_FRAME_SIZE
	.align		4
.L_19:
        /*003c*/ 	.byte	0x04, 0x11
        /*003e*/ 	.short	(.L_21 - .L_20)
	.align		4
.L_20:
        /*0040*/ 	.word	index@(_Z12activarBombaPiibii)
        /*0044*/ 	.word	0x00000000


	//----- nvinfo : EIATTR_REGCOUNT
	.align		4
.L_21:
        /*0048*/ 	.byte	0x04, 0x2f
        /*004a*/ 	.short	(.L_23 - .L_22)
	.align		4
.L_22:
        /*004c*/ 	.word	index@(_Z19activarRompecabezasPiiiiii)
        /*0050*/ 	.word	0x0000000c


	//----- nvinfo : EIATTR_FRAME_SIZE
	.align		4
.L_23:
        /*0054*/ 	.byte	0x04, 0x11
        /*0056*/ 	.short	(.L_25 - .L_24)
	.align		4
.L_24:
        /*0058*/ 	.word	index@(_Z19activarRompecabezasPiiiiii)
        /*005c*/ 	.word	0x00000000


	//----- nvinfo : EIATTR_REGCOUNT
	.align		4
.L_25:
        /*0060*/ 	.byte	0x04, 0x2f
        /*0062*/ 	.short	(.L_27 - .L_26)
	.align		4
.L_26:
        /*0064*/ 	.word	index@(_Z10activarTNTPiiiii)
        /*0068*/ 	.word	0x00000008


	//----- nvinfo : EIATTR_FRAME_SIZE
	.align		4
.L_27:
        /*006c*/ 	.byte	0x04, 0x11
        /*006e*/ 	.short	(.L_29 - .L_28)
	.align		4
.L_28:
        /*0070*/ 	.word	index@(_Z10activarTNTPiiiii)
        /*0074*/ 	.word	0x00000000


	//----- nvinfo : EIATTR_REGCOUNT
	.align		4
.L_29:
        /*0078*/ 	.byte	0x04, 0x2f
        /*007a*/ 	.short	(.L_31 - .L_30)
	.align		4
.L_30:
        /*007c*/ 	.word	index@(_Z16dejarCaerBloquesPiii)
        /*0080*/ 	.word	0x00000010


	//----- nvinfo : EIATTR_FRAME_SIZE
	.align		4
.L_31:
        /*0084*/ 	.byte	0x04, 0x11
        /*0086*/ 	.short	(.L_33 - .L_32)
	.align		4
.L_32:
        /*0088*/ 	.word	index@(_Z16dejarCaerBloquesPiii)
        /*008c*/ 	.word	0x00000000


	//----- nvinfo : EIATTR_REGCOUNT
	.align		4
.L_33:
        /*0090*/ 	.byte	0x04, 0x2f
        /*0092*/ 	.short	(.L_35 - .L_34)
	.align		4
.L_34:
        /*0094*/ 	.word	index@(_Z12ponerPowerupPiiiiii)
        /*0098*/ 	.word	0x0000000b


	//----- nvinfo : EIATTR_FRAME_SIZE
	.align		4
.L_35:
        /*009c*/ 	.byte	0x04, 0x11
        /*009e*/ 	.short	(.L_37 - .L_36)
	.align		4
.L_36:
        /*00a0*/ 	.word	index@(_Z12ponerPowerupPiiiiii)
        /*00a4*/ 	.word	0x00000000


	//----- nvinfo : EIATTR_MIN_STACK_SIZE
	.align		4
.L_37:
        /*00a8*/ 	.byte	0x04, 0x12
        /*00aa*/ 	.short	(.L_39 - .L_38)
	.align		4
.L_38:
        /*00ac*/ 	.word	index@(_Z12ponerPowerupPiiiiii)
        /*00b0*/ 	.word	0x00000000


	//----- nvinfo : EIATTR_MIN_STACK_SIZE
	.align		4
.L_39:
        /*00b4*/ 	.byte	0x04, 0x12
        /*00b6*/ 	.short	(.L_41 - .L_40)
	.align		4
.L_40:
        /*00b8*/ 	.word	index@(_Z16dejarCaerBloquesPiii)
        /*00bc*/ 	.word	0x00000000


	//----- nvinfo : EIATTR_MIN_STACK_SIZE
	.align		4
.L_41:
        /*00c0*/ 	.byte	0x04, 0x12
        /*00c2*/ 	.short	(.L_43 - .L_42)
	.align		4
.L_42:
        /*00c4*/ 	.word	index@(_Z10activarTNTPiiiii)
        /*00c8*/ 	.word	0x00000000


	//----- nvinfo : EIATTR_MIN_STACK_SIZE
	.align		4
.L_43:
        /*00cc*/ 	.byte	0x04, 0x12
        /*00ce*/ 	.short	(.L_45 - .L_44)
	.align		4
.L_44:
        /*00d0*/ 	.word	index@(_Z19activarRompecabezasPiiiiii)
        /*00d4*/ 	.word	0x00000000


	//----- nvinfo : EIATTR_MIN_STACK_SIZE
	.align		4
.L_45:
        /*00d8*/ 	.byte	0x04, 0x12
        /*00da*/ 	.short	(.L_47 - .L_46)
	.align		4
.L_46:
        /*00dc*/ 	.word	index@(_Z12activarBombaPiibii)
        /*00e0*/ 	.word	0x00000000


	//----- nvinfo : EIATTR_MIN_STACK_SIZE
	.align		4
.L_47:
        /*00e4*/ 	.byte	0x04, 0x12
        /*00e6*/ 	.short	(.L_49 - .L_48)
	.align		4
.L_48:
        /*00e8*/ 	.word	index@(_Z15eliminarBloquesPiiiii)
        /*00ec*/ 	.word	0x00000000


	//----- nvinfo : EIATTR_MIN_STACK_SIZE
	.align		4
.L_49:
        /*00f0*/ 	.byte	0x04, 0x12
        /*00f2*/ 	.short	(.L_51 - .L_50)
	.align		4
.L_50:
        /*00f4*/ 	.word	index@(_Z15rellenarTableroPiiiiP17curandStateXORWOW)
        /*00f8*/ 	.word	0x00000000
.L_51:


//--------------------- .nv.compat                --------------------------
	.section	.nv.compat,"",@"SHT_CUDA_COMPAT_INFO"
	.align	4
        /*0000*/ 	.byte	0x02, 0x09, 0x00, 0x00, 0x02, 0x02, 0x01, 0x00, 0x02, 0x05, 0x05, 0x00, 0x03, 0x07, 0x01, 0x01
        /*0010*/ 	.byte	0x02, 0x03, 0x00, 0x00, 0x02, 0x06, 0x01, 0x00, 0x04, 0x0b, 0x08, 0x00, 0x09, 0x00, 0x00, 0x00
        /*0020*/ 	.byte	0x00, 0x00, 0x00, 0x00


//--------------------- .nv.info._Z12ponerPowerupPiiiiii --------------------------
	.section	.nv.info._Z12ponerPowerupPiiiiii,"",@"SHT_CUDA_INFO"
	.sectionflags	@""
	.align	4


	//----- nvinfo : EIATTR_CUDA_API_VERSION
	.align		4
        /*0000*/ 	.byte	0x04, 0x37
        /*0002*/ 	.short	(.L_53 - .L_52)
.L_52:
        /*0004*/ 	.word	0x00000082


	//----- nvinfo : EIATTR_KPARAM_INFO
	.align		4
.L_53:
        /*0008*/ 	.byte	0x04, 0x17
        /*000a*/ 	.short	(.L_55 - .L_54)
.L_54:
        /*000c*/ 	.word	0x00000000
        /*0010*/ 	.short	0x0005
        /*0012*/ 	.short	0x0018
        /*0014*/ 	.byte	0x00, 0xf0, 0x11, 0x00


	//----- nvinfo : EIATTR_KPARAM_INFO
	.align		4
.L_55:
        /*0018*/ 	.byte	0x04, 0x17
        /*001a*/ 	.short	(.L_57 - .L_56)
.L_56:
        /*001c*/ 	.word	0x00000000
        /*0020*/ 	.short	0x0004
        /*0022*/ 	.short	0x0014
        /*0024*/ 	.byte	0x00, 0xf0, 0x11, 0x00


	//----- nvinfo : EIATTR_KPARAM_INFO
	.align		4
.L_57:
        /*0028*/ 	.byte	0x04, 0x17
        /*002a*/ 	.short	(.L_59 - .L_58)
.L_58:
        /*002c*/ 	.word	0x00000000
        /*0030*/ 	.short	0x0003
        /*0032*/ 	.short	0x0010
        /*0034*/ 	.byte	0x00, 0xf0, 0x11, 0x00


	//----- nvinfo : EIATTR_KPARAM_INFO
	.align		4
.L_59:
        /*0038*/ 	.byte	0x04, 0x17
        /*003a*/ 	.short	(.L_61 - .L_60)
.L_60:
        /*003c*/ 	.word	0x00000000
        /*0040*/ 	.short	0x0002
        /*0042*/ 	.short	0x000c
        /*0044*/ 	.byte	0x00, 0xf0, 0x11, 0x00


	//----- nvinfo : EIATTR_KPARAM_INFO
	.align		4
.L_61:
        /*0048*/ 	.byte	0x04, 0x17
        /*004a*/ 	.short	(.L_63 - .L_62)
.L_62:
        /*004c*/ 	.word	0x00000000
        /*0050*/ 	.short	0x0001
        /*0052*/ 	.short	0x0008
        /*0054*/ 	.byte	0x00, 0xf0, 0x11, 0x00


	//----- nvinfo : EIATTR_KPARAM_INFO
	.align		4
.L_63:
        /*0058*/ 	.byte	0x04, 0x17
        /*005a*/ 	.short	(.L_65 - .L_64)
.L_64:
        /*005c*/ 	.word	0x00000000
        /*0060*/ 	.short	0x0000
        /*0062*/ 	.short	0x0000
        /*0064*/ 	.byte	0x00, 0xf5, 0x21, 0x00


	//----- nvinfo : EIATTR_SPARSE_MMA_MASK
	.align		4
.L_65:
        /*0068*/ 	.byte	0x03, 0x50
        /*006a*/ 	.short	0x0000


	//----- nvinfo : EIATTR_MAXREG_COUNT
	.align		4
        /*006c*/ 	.byte	0x03, 0x1b
        /*006e*/ 	.short	0x00ff


	//----- nvinfo : EIATTR_NUM_BARRIERS
	.align		4
        /*0070*/ 	.byte	0x02, 0x4c
        /*0072*/ 	.byte	0x01
	.zero		1


	//----- nvinfo : EIATTR_MERCURY_ISA_VERSION
	.align		4
        /*0074*/ 	.byte	0x03, 0x5f
        /*0076*/ 	.short	0x0101


	//----- nvinfo : EIATTR_INT_WARP_WIDE_INSTR_OFFSETS
	.align		4
        /*0078*/ 	.byte	0x04, 0x31
        /*007a*/ 	.short	(.L_67 - .L_66)


	//   ....[0]....
.L_66:
        /*007c*/ 	.word	0x000000f0


	//----- nvinfo : EIATTR_VRC_CTA_INIT_COUNT
	.align		4
.L_67:
        /*0080*/ 	.byte	0x02, 0x4a
	.zero		1
	.zero		1


	//----- nvinfo : EIATTR_EXIT_INSTR_OFFSETS
	.align		4
        /*0084*/ 	.byte	0x04, 0x1c
        /*0086*/ 	.short	(.L_69 - .L_68)


	//   ....[0]....
.L_68:
        /*0088*/ 	.word	0x000001f0


	//   ....[1]....
        /*008c*/ 	.word	0x00000210


	//   ....[2]....
        /*0090*/ 	.word	0x000002c0


	//   ....[3]....
        /*0094*/ 	.word	0x00000320


	//----- nvinfo : EIATTR_CRS_STACK_SIZE
	.align		4
.L_69:
        /*0098*/ 	.byte	0x04, 0x1e
        /*009a*/ 	.short	(.L_71 - .L_70)
.L_70:
        /*009c*/ 	.word	0x00000000


	//----- nvinfo : EIATTR_CBANK_PARAM_SIZE
	.align		4
.L_71:
        /*00a0*/ 	.byte	0x03, 0x19
        /*00a2*/ 	.short	0x001c


	//----- nvinfo : EIATTR_PARAM_CBANK
	.align		4
        /*00a4*/ 	.byte	0x04, 0x0a
        /*00a6*/ 	.short	(.L_73 - .L_72)
	.align		4
.L_72:
        /*00a8*/ 	.word	index@(.nv.constant0._Z12ponerPowerupPiiiiii)
        /*00ac*/ 	.short	0x0380
        /*00ae*/ 	.short	0x001c


	//----- nvinfo : EIATTR_SW_WAR
	.align		4
.L_73:
        /*00b0*/ 	.byte	0x04, 0x36
        /*00b2*/ 	.short	(.L_75 - .L_74)
.L_74:
        /*00b4*/ 	.word	0x00000008
.L_75:


//--------------------- .nv.info._Z16dejarCaerBloquesPiii --------------------------
	.section	.nv.info._Z16dejarCaerBloquesPiii,"",@"SHT_CUDA_INFO"
	.sectionflags	@""
	.align	4


	//----- nvinfo : EIATTR_CUDA_API_VERSION
	.align		4
        /*0000*/ 	.byte	0x04, 0x37
        /*0002*/ 	.short	(.L_77 - .L_76)
.L_76:
        /*0004*/ 	.word	0x00000082


	//----- nvinfo : EIATTR_KPARAM_INFO
	.align		4
.L_77:
        /*0008*/ 	.byte	0x04, 0x17
        /*000a*/ 	.short	(.L_79 - .L_78)
.L_78:
        /*000c*/ 	.word	0x00000000
        /*0010*/ 	.short	0x0002
        /*0012*/ 	.short	0x000c
        /*0014*/ 	.byte	0x00, 0xf0, 0x11, 0x00


	//----- nvinfo : EIATTR_KPARAM_INFO
	.align		4
.L_79:
        /*0018*/ 	.byte	0x04, 0x17
        /*001a*/ 	.short	(.L_81 - .L_80)
.L_80:
        /*001c*/ 	.word	0x00000000
        /*0020*/ 	.short	0x0001
        /*0022*/ 	.short	0x0008
        /*0024*/ 	.byte	0x00, 0xf0, 0x11, 0x00


	//----- nvinfo : EIATTR_KPARAM_INFO
	.align		4
.L_81:
        /*0028*/ 	.byte	0x04, 0x17
        /*002a*/ 	.short	(.L_83 - .L_82)
.L_82:
        /*002c*/ 	.word	0x00000000
        /*0030*/ 	.short	0x0000
        /*0032*/ 	.short	0x0000
        /*0034*/ 	.byte	0x00, 0xf5, 0x21, 0x00


	//----- nvinfo : EIATTR_SPARSE_MMA_MASK
	.align		4
.L_83:
        /*0038*/ 	.byte	0x03, 0x50
        /*003a*/ 	.short	0x0000


	//----- nvinfo : EIATTR_MAXREG_COUNT
	.align		4
        /*003c*/ 	.byte	0x03, 0x1b
        /*003e*/ 	.short	0x00ff


	//----- nvinfo : EIATTR_MERCURY_ISA_VERSION
	.align		4
        /*0040*/ 	.byte	0x03, 0x5f
        /*0042*/ 	.short	0x0101


	//----- nvinfo : EIATTR_VRC_CTA_INIT_COUNT
	.align		4
        /*0044*/ 	.byte	0x02, 0x4a
	.zero		1
	.zero		1


	//----- nvinfo : EIATTR_EXIT_INSTR_OFFSETS
	.align		4
        /*0048*/ 	.byte	0x04, 0x1c
        /*004a*/ 	.short	(.L_85 - .L_84)


	//   ....[0]....
.L_84:
        /*004c*/ 	.word	0x00000080


	//   ....[1]....
        /*0050*/ 	.word	0x00000230


	//----- nvinfo : EIATTR_CRS_STACK_SIZE
	.align		4
.L_85:
        /*0054*/ 	.byte	0x04, 0x1e
        /*0056*/ 	.short	(.L_87 - .L_86)
.L_86:
        /*0058*/ 	.word	0x00000000


	//----- nvinfo : EIATTR_CBANK_PARAM_SIZE
	.align		4
.L_87:
        /*005c*/ 	.byte	0x03, 0x19
        /*005e*/ 	.short	0x0010


	//----- nvinfo : EIATTR_PARAM_CBANK
	.align		4
        /*0060*/ 	.byte	0x04, 0x0a
        /*0062*/ 	.short	(.L_89 - .L_88)
	.align		4
.L_88:
        /*0064*/ 	.word	index@(.nv.constant0._Z16dejarCaerBloquesPiii)
        /*0068*/ 	.short	0x0380
        /*006a*/ 	.short	0x0010


	//----- nvinfo : EIATTR_SW_WAR
	.align		4
.L_89:
        /*006c*/ 	.byte	0x04, 0x36
        /*006e*/ 	.short	(.L_91 - .L_90)
.L_90:
        /*0070*/ 	.word	0x00000008
.L_91:


//--------------------- .nv.info._Z10activarTNTPiiiii --------------------------
	.section	.nv.info._Z10activarTNTPiiiii,"",@"SHT_CUDA_INFO"
	.sectionflags	@""
	.align	4


	//----- nvinfo : EIATTR_CUDA_API_VERSION
	.align		4
        /*0000*/ 	.byte	0x04, 0x37
        /*0002*/ 	.short	(.L_93 - .L_92)
.L_92:
        /*0004*/ 	.word	0x00000082


	//----- nvinfo : EIATTR_KPARAM_INFO
	.align		4
.L_93:
        /*0008*/ 	.byte	0x04, 0x17
        /*000a*/ 	.short	(.L_95 - .L_94)
.L_94:
        /*000c*/ 	.word	0x00000000
        /*0010*/ 	.short	0x0004
        /*0012*/ 	.short	0x0014
        /*0014*/ 	.byte	0x00, 0xf0, 0x11, 0x00


	//----- nvinfo : EIATTR_KPARAM_INFO
	.align		4
.L_95:
        /*0018*/ 	.byte	0x04, 0x17
        /*001a*/ 	.short	(.L_97 - .L_96)
.L_96:
        /*001c*/ 	.word	0x00000000
        /*0020*/ 	.short	0x0003
        /*0022*/ 	.short	0x0010
        /*0024*/ 	.byte	0x00, 0xf0, 0x11, 0x00


	//----- nvinfo : EIATTR_KPARAM_INFO
	.align		4
.L_97:
        /*0028*/ 	.byte	0x04, 0x17
        /*002a*/ 	.short	(.L_99 - .L_98)
.L_98:
        /*002c*/ 	.word	0x00000000
        /*0030*/ 	.short	0x0002
        /*0032*/ 	.short	0x000c
        /*0034*/ 	.byte	0x00, 0xf0, 0x11, 0x00


	//----- nvinfo : EIATTR_KPARAM_INFO
	.align		4
.L_99:
        /*0038*/ 	.byte	0x04, 0x17
        /*003a*/ 	.short	(.L_101 - .L_100)
.L_100:
        /*003c*/ 	.word	0x00000000
        /*0040*/ 	.short	0x0001
        /*0042*/ 	.short	0x0008
        /*0044*/ 	.byte	0x00, 0xf0, 0x11, 0x00


	//----- nvinfo : EIATTR_KPARAM_INFO
	.align		4
.L_101:
        /*0048*/ 	.byte	0x04, 0x17
        /*004a*/ 	.short	(.L_103 - .L_102)
.L_102:
        /*004c*/ 	.word	0x00000000
        /*0050*/ 	.short	0x0000
        /*0052*/ 	.short	0x0000
        /*0054*/ 	.byte	0x00, 0xf5, 0x21, 0x00


	//----- nvinfo : EIATTR_SPARSE_MMA_MASK
	.align		4
.L_103:
        /*0058*/ 	.byte	0x03, 0x50
        /*005a*/ 	.short	0x0000


	//----- nvinfo : EIATTR_MAXREG_COUNT
	.align		4
        /*005c*/ 	.byte	0x03, 0x1b
        /*005e*/ 	.short	0x00ff


	//----- nvinfo : EIATTR_MERCURY_ISA_VERSION
	.align		4
        /*0060*/ 	.byte	0x03, 0x5f
        /*0062*/ 	.short	0x0101


	//----- nvinfo : EIATTR_VRC_CTA_INIT_COUNT
	.align		4
        /*0064*/ 	.byte	0x02, 0x4a
	.zero		1
	.zero		1


	//----- nvinfo : EIATTR_EXIT_INSTR_OFFSETS
	.align		4
        /*0068*/ 	.byte	0x04, 0x1c
        /*006a*/ 	.short	(.L_105 - .L_104)


	//   ....[0]....
.L_104:
        /*006c*/ 	.word	0x000000c0


	//   ....[1]....
        /*0070*/ 	.word	0x00000170


	//   ....[2]....
        /*0074*/ 	.word	0x000001d0


	//----- nvinfo : EIATTR_CBANK_PARAM_SIZE
	.align		4
.L_105:
        /*0078*/ 	.byte	0x03, 0x19
        /*007a*/ 	.short	0x0018


	//----- nvinfo : EIATTR_PARAM_CBANK
	.align		4
        /*007c*/ 	.byte	0x04, 0x0a
        /*007e*/ 	.short	(.L_107 - .L_106)
	.align		4
.L_106:
        /*0080*/ 	.word	index@(.nv.constant0._Z10activarTNTPiiiii)
        /*0084*/ 	.short	0x0380
        /*0086*/ 	.short	0x0018


	//----- nvinfo : EIATTR_SW_WAR
	.align		4
.L_107:
        /*0088*/ 	.byte	0x04, 0x36
        /*008a*/ 	.short	(.L_109 - .L_108)
.L_108:
        /*008c*/ 	.word	0x00000008
.L_109:


//--------------------- .nv.info._Z19activarRompecabezasPiiiiii --------------------------
	.section	.nv.info._Z19activarRompecabezasPiiiiii,"",@"SHT_CUDA_INFO"
	.sectionflags	@""
	.align	4


	//----- nvinfo : EIATTR_CUDA_API_VERSION
	.align		4
        /*0000*/ 	.byte	0x04, 0x37
        /*0002*/ 	.short	(.L_111 - .L_110)
.L_110:
        /*0004*/ 	.word	0x00000082


	//----- nvinfo : EIATTR_KPARAM_INFO
	.align		4
.L_111:
        /*0008*/ 	.byte	0x04, 0x17
        /*000a*/ 	.short	(.L_113 - .L_112)
.L_112:
        /*000c*/ 	.word	0x00000000
        /*0010*/ 	.short	0x0005
        /*0012*/ 	.short	0x0018
        /*0014*/ 	.byte	0x00, 0xf0, 0x11, 0x00


	//----- nvinfo : EIATTR_KPARAM_INFO
	.align		4
.L_113:
        /*0018*/ 	.byte	0x04, 0x17
        /*001a*/ 	.short	(.L_115 - .L_114)
.L_114:
        /*001c*/ 	.word	0x00000000
        /*0020*/ 	.short	0x0004
        /*0022*/ 	.short	0x0014
        /*0024*/ 	.byte	0x00, 0xf0, 0x11, 0x00


	//----- nvinfo : EIATTR_KPARAM_INFO
	.align		4
.L_115:
        /*0028*/ 	.byte	0x04, 0x17
        /*002a*/ 	.short	(.L_117 - .L_116)
.L_116:
        /*002c*/ 	.word	0x00000000
        /*0030*/ 	.short	0x0003
        /*0032*/ 	.short	0x0010
        /*0034*/ 	.byte	0x00, 0xf0, 0x11, 0x00


	//----- nvinfo : EIATTR_KPARAM_INFO
	.align		4
.L_117:
        /*0038*/ 	.byte	0x04, 0x17
        /*003a*/ 	.short	(.L_119 - .L_118)
.L_118:
        /*003c*/ 	.word	0x00000000
        /*0040*/ 	.short	0x0002
        /*0042*/ 	.short	0x000c
        /*0044*/ 	.byte	0x00, 0xf0, 0x11, 0x00


	//----- nvinfo : EIATTR_KPARAM_INFO
	.align		4
.L_119:
        /*0048*/ 	.byte	0x04, 0x17
        /*004a*/ 	.short	(.L_121 - .L_120)
.L_120:
        /*004c*/ 	.word	0x00000000
        /*0050*/ 	.short	0x0001
        /*0052*/ 	.short	0x0008
        /*0054*/ 	.byte	0x00, 0xf0, 0x11, 0x00


	//----- nvinfo : EIATTR_KPARAM_INFO
	.align		4
.L_121:
        /*0058*/ 	.byte	0x04, 0x17
        /*005a*/ 	.short	(.L_123 - .L_122)
.L_122:
        /*005c*/ 	.word	0x00000000
        /*0060*/ 	.short	0x0000
        /*0062*/ 	.short	0x0000
        /*0064*/ 	.byte	0x00, 0xf5, 0x21, 0x00


	//----- nvinfo : EIATTR_SPARSE_MMA_MASK
	.align		4
.L_123:
        /*0068*/ 	.byte	0x03, 0x50
        /*006a*/ 	.short	0x0000


	//----- nvinfo : EIATTR_MAXREG_COUNT
	.align		4
        /*006c*/ 	.byte	0x03, 0x1b
        /*006e*/ 	.short	0x00ff


	//----- nvinfo : EIATTR_MERCURY_ISA_VERSION
	.align		4
        /*0070*/ 	.byte	0x03, 0x5f
        /*0072*/ 	.short	0x0101


	//----- nvinfo : EIATTR_VRC_CTA_INIT_COUNT
	.align		4
        /*0074*/ 	.byte	0x02, 0x4a
	.zero		1
	.zero		1


	//----- nvinfo : EIATTR_EXIT_INSTR_OFFSETS
	.align		4
        /*0078*/ 	.byte	0x04, 0x1c
        /*007a*/ 	.short	(.L_125 - .L_124)


	//   ....[0]....
.L_124:
        /*007c*/ 	.word	0x000001f0


	//----- nvinfo : EIATTR_CRS_STACK_SIZE
	.align		4
.L_125:
        /*0080*/ 	.byte	0x04, 0x1e
        /*0082*/ 	.short	(.L_127 - .L_126)
.L_126:
        /*0084*/ 	.word	0x00000000


	//----- nvinfo : EIATTR_CBANK_PARAM_SIZE
	.align		4
.L_127:
        /*0088*/ 	.byte	0x03, 0x19
        /*008a*/ 	.short	0x001c


	//----- nvinfo : EIATTR_PARAM_CBANK
	.align		4
        /*008c*/ 	.byte	0x04, 0x0a
        /*008e*/ 	.short	(.L_129 - .L_128)
	.align		4
.L_128:
        /*0090*/ 	.word	index@(.nv.constant0._Z19activarRompecabezasPiiiiii)
        /*0094*/ 	.short	0x0380
        /*0096*/ 	.short	0x001c


	//----- nvinfo : EIATTR_SW_WAR
	.align		4
.L_129:
        /*0098*/ 	.byte	0x04, 0x36
        /*009a*/ 	.short	(.L_131 - .L_130)
.L_130:
        /*009c*/ 	.word	0x00000008
.L_131:


//--------------------- .nv.info._Z12activarBombaPiibii --------------------------
	.section	.nv.info._Z12activarBombaPiibii,"",@"SHT_CUDA_INFO"
	.sectionflags	@""
	.align	4


	//----- nvinfo : EIATTR_CUDA_API_VERSION
	.align		4
        /*0000*/ 	.byte	0x04, 0x37
        /*0002*/ 	.short	(.L_133 - .L_132)
.L_132:
        /*0004*/ 	.word	0x00000082


	//----- nvinfo : EIATTR_KPARAM_INFO
	.align		4
.L_133:
        /*0008*/ 	.byte	0x04, 0x17
        /*000a*/ 	.short	(.L_135 - .L_134)
.L_134:
        /*000c*/ 	.word	0x00000000
        /*0010*/ 	.short	0x0004
        /*0012*/ 	.short	0x0014
        /*0014*/ 	.byte	0x00, 0xf0, 0x11, 0x00


	//----- nvinfo : EIATTR_KPARAM_INFO
	.align		4
.L_135:
        /*0018*/ 	.byte	0x04, 0x17
        /*001a*/ 	.short	(.L_137 - .L_136)
.L_136:
        /*001c*/ 	.word	0x00000000
        /*0020*/ 	.short	0x0003
        /*0022*/ 	.short	0x0010
        /*0024*/ 	.byte	0x00, 0xf0, 0x11, 0x00


	//----- nvinfo : EIATTR_KPARAM_INFO
	.align		4
.L_137:
        /*0028*/ 	.byte	0x04, 0x17
        /*002a*/ 	.short	(.L_139 - .L_138)
.L_138:
        /*002c*/ 	.word	0x00000000
        /*0030*/ 	.short	0x0002
        /*0032*/ 	.short	0x000c
        /*0034*/ 	.byte	0x00, 0xf0, 0x05, 0x00


	//----- nvinfo : EIATTR_KPARAM_INFO
	.align		4
.L_139:
        /*0038*/ 	.byte	0x04, 0x17
        /*003a*/ 	.short	(.L_141 - .L_140)
.L_140:
        /*003c*/ 	.word	0x00000000
        /*0040*/ 	.short	0x0001
        /*0042*/ 	.short	0x0008
        /*0044*/ 	.byte	0x00, 0xf0, 0x11, 0x00


	//----- nvinfo : EIATTR_KPARAM_INFO
	.align		4
.L_141:
        /*0048*/ 	.byte	0x04, 0x17
        /*004a*/ 	.short	(.L_143 - .L_142)
.L_142:
        /*004c*/ 	.word	0x00000000
        /*0050*/ 	.short	0x0000
        /*0052*/ 	.short	0x0000
        /*0054*/ 	.byte	0x00, 0xf5, 0x21, 0x00


	//----- nvinfo : EIATTR_SPARSE_MMA_MASK
	.align		4
.L_143:
        /*0058*/ 	.byte	0x03, 0x50
        /*005a*/ 	.short	0x0000


	//----- nvinfo : EIATTR_MAXREG_COUNT
	.align		4
        /*005c*/ 	.byte	0x03, 0x1b
        /*005e*/ 	.short	0x00ff


	//----- nvinfo : EIATTR_MERCURY_ISA_VERSION
	.align		4
        /*0060*/ 	.byte	0x03, 0x5f
        /*0062*/ 	.short	0x0101


	//----- nvinfo : EIATTR_VRC_CTA_INIT_COUNT
	.align		4
        /*0064*/ 	.byte	0x02, 0x4a
	.zero		1
	.zero		1


	//----- nvinfo : EIATTR_EXIT_INSTR_OFFSETS
	.align		4
        /*0068*/ 	.byte	0x04, 0x1c
        /*006a*/ 	.short	(.L_145 - .L_144)


	//   ....[0]....
.L_144:
        /*006c*/ 	.word	0x000000b0


	//   ....[1]....
        /*0070*/ 	.word	0x00000110


	//   ....[2]....
        /*0074*/ 	.word	0x00000160


	//   ....[3]....
        /*0078*/ 	.word	0x000001b0


	//----- nvinfo : EIATTR_CBANK_PARAM_SIZE
	.align		4
.L_145:
        /*007c*/ 	.byte	0x03, 0x19
        /*007e*/ 	.short	0x0018


	//----- nvinfo : EIATTR_PARAM_CBANK
	.align		4
        /*0080*/ 	.byte	0x04, 0x0a
        /*0082*/ 	.short	(.L_147 - .L_146)
	.align		4
.L_146:
        /*0084*/ 	.word	index@(.nv.constant0._Z12activarBombaPiibii)
        /*0088*/ 	.short	0x0380
        /*008a*/ 	.short	0x0018


	//----- nvinfo : EIATTR_SW_WAR
	.align		4
.L_147:
        /*008c*/ 	.byte	0x04, 0x36
        /*008e*/ 	.short	(.L_149 - .L_148)
.L_148:
        /*0090*/ 	.word	0x00000008
.L_149:


//--------------------- .nv.info._Z15eliminarBloquesPiiiii --------------------------
	.section	.nv.info._Z15eliminarBloquesPiiiii,"",@"SHT_CUDA_INFO"
	.sectionflags	@""
	.align	4


	//----- nvinfo : EIATTR_CUDA_API_VERSION
	.align		4
        /*0000*/ 	.byte	0x04, 0x37
        /*0002*/ 	.short	(.L_151 - .L_150)
.L_150:
        /*0004*/ 	.word	0x00000082


	//----- nvinfo : EIATTR_KPARAM_INFO
	.align		4
.L_151:
        /*0008*/ 	.byte	0x04, 0x17
        /*000a*/ 	.short	(.L_153 - .L_152)
.L_152:
        /*000c*/ 	.word	0x00000000
        /*0010*/ 	.short	0x0004
        /*0012*/ 	.short	0x0014
        /*0014*/ 	.byte	0x00, 0xf0, 0x11, 0x00


	//----- nvinfo : EIATTR_KPARAM_INFO
	.align		4
.L_153:
        /*0018*/ 	.byte	0x04, 0x17
        /*001a*/ 	.short	(.L_155 - .L_154)
.L_154:
        /*001c*/ 	.word	0x00000000
        /*0020*/ 	.short	0x0003
        /*0022*/ 	.short	0x0010
        /*0024*/ 	.byte	0x00, 0xf0, 0x11, 0x00


	//----- nvinfo : EIATTR_KPARAM_INFO
	.align		4
.L_155:
        /*0028*/ 	.byte	0x04, 0x17
        /*002a*/ 	.short	(.L_157 - .L_156)
.L_156:
        /*002c*/ 	.word	0x00000000
        /*0030*/ 	.short	0x0002
        /*0032*/ 	.short	0x000c
        /*0034*/ 	.byte	0x00, 0xf0, 0x11, 0x00


	//----- nvinfo : EIATTR_KPARAM_INFO
	.align		4
.L_157:
        /*0038*/ 	.byte	0x04, 0x17
        /*003a*/ 	.short	(.L_159 - .L_158)
.L_158:
        /*003c*/ 	.word	0x00000000
        /*0040*/ 	.short	0x0001
        /*0042*/ 	.short	0x0008
        /*0044*/ 	.byte	0x00, 0xf0, 0x11, 0x00


	//----- nvinfo : EIATTR_KPARAM_INFO
	.align		4
.L_159:
        /*0048*/ 	.byte	0x04, 0x17
        /*004a*/ 	.short	(.L_161 - .L_160)
.L_160:
        /*004c*/ 	.word	0x00000000
        /*0050*/ 	.short	0x0000
        /*0052*/ 	.short	0x0000
        /*0054*/ 	.byte	0x00, 0xf5, 0x21, 0x00


	//----- nvinfo : EIATTR_SPARSE_MMA_MASK
	.align		4
.L_161:
        /*0058*/ 	.byte	0x03, 0x50
        /*005a*/ 	.short	0x0000


	//----- nvinfo : EIATTR_MAXREG_COUNT
	.align		4
        /*005c*/ 	.byte	0x03, 0x1b
        /*005e*/ 	.short	0x00ff


	//----- nvinfo : EIATTR_NUM_BARRIERS
	.align		4
        /*0060*/ 	.byte	0x02, 0x4c
        /*0062*/ 	.byte	0x01
	.zero		1


	//----- nvinfo : EIATTR_MERCURY_ISA_VERSION
	.align		4
        /*0064*/ 	.byte	0x03, 0x5f
        /*0066*/ 	.short	0x0101


	//----- nvinfo : EIATTR_VRC_CTA_INIT_COUNT
	.align		4
        /*0068*/ 	.byte	0x02, 0x4a
	.zero		1
	.zero		1


	//----- nvinfo : EIATTR_EXIT_INSTR_OFFSETS
	.align		4
        /*006c*/ 	.byte	0x04, 0x1c
        /*006e*/ 	.short	(.L_163 - .L_162)


	//   ....[0]....
.L_162:
        /*0070*/ 	.word	0x000007b0


	//   ....[1]....
        /*0074*/ 	.word	0x000009f0


	//   ....[2]....
        /*0078*/ 	.word	0x00000c10


	//   ....[3]....
        /*007c*/ 	.word	0x00000d30


	//   ....[4]....
        /*0080*/ 	.word	0x00000e10


	//   ....[5]....
        /*0084*/ 	.word	0x00000e80


	//----- nvinfo : EIATTR_CRS_STACK_SIZE
	.align		4
.L_163:
        /*0088*/ 	.byte	0x04, 0x1e
        /*008a*/ 	.short	(.L_165 - .L_164)
.L_164:
        /*008c*/ 	.word	0x00000000


	//----- nvinfo : EIATTR_CBANK_PARAM_SIZE
	.align		4
.L_165:
        /*0090*/ 	.byte	0x03, 0x19
        /*0092*/ 	.short	0x0018


	//----- nvinfo : EIATTR_PARAM_CBANK
	.align		4
        /*0094*/ 	.byte	0x04, 0x0a
        /*0096*/ 	.short	(.L_167 - .L_166)
	.align		4
.L_166:
        /*0098*/ 	.word	index@(.nv.constant0._Z15eliminarBloquesPiiiii)
        /*009c*/ 	.short	0x0380
        /*009e*/ 	.short	0x0018


	//----- nvinfo : EIATTR_SW_WAR
	.align		4
.L_167:
        /*00a0*/ 	.byte	0x04, 0x36
        /*00a2*/ 	.short	(.L_169 - .L_168)
.L_168:
        /*00a4*/ 	.word	0x00000008
.L_169:


//--------------------- .nv.info._Z15rellenarTableroPiiiiP17curandStateXORWOW --------------------------
	.section	.nv.info._Z15rellenarTableroPiiiiP17curandStateXORWOW,"",@"SHT_CUDA_INFO"
	.sectionflags	@""
	.align	4


	//----- nvinfo : EIATTR_CUDA_API_VERSION
	.align		4
        /*0000*/ 	.byte	0x04, 0x37
        /*0002*/ 	.short	(.L_171 - .L_170)
.L_170:
        /*0004*/ 	.word	0x00000082


	//----- nvinfo : EIATTR_KPARAM_INFO
	.align		4
.L_171:
        /*0008*/ 	.byte	0x04, 0x17
        /*000a*/ 	.short	(.L_173 - .L_172)
.L_172:
        /*000c*/ 	.word	0x00000000
        /*0010*/ 	.short	0x0004
        /*0012*/ 	.short	0x0018
        /*0014*/ 	.byte	0x00, 0xf5, 0x21, 0x00


	//----- nvinfo : EIATTR_KPARAM_INFO
	.align		4
.L_173:
        /*0018*/ 	.byte	0x04, 0x17
        /*001a*/ 	.short	(.L_175 - .L_174)
.L_174:
        /*001c*/ 	.word	0x00000000
        /*0020*/ 	.short	0x0003
        /*0022*/ 	.short	0x0010
        /*0024*/ 	.byte	0x00, 0xf0, 0x11, 0x00


	//----- nvinfo : EIATTR_KPARAM_INFO
	.align		4
.L_175:
        /*0028*/ 	.byte	0x04, 0x17
        /*002a*/ 	.short	(.L_177 - .L_176)
.L_176:
        /*002c*/ 	.word	0x00000000
        /*0030*/ 	.short	0x0002
        /*0032*/ 	.short	0x000c
        /*0034*/ 	.byte	0x00, 0xf0, 0x11, 0x00


	//----- nvinfo : EIATTR_KPARAM_INFO
	.align		4
.L_177:
        /*0038*/ 	.byte	0x04, 0x17
        /*003a*/ 	.short	(.L_179 - .L_178)
.L_178:
        /*003c*/ 	.word	0x00000000
        /*0040*/ 	.short	0x0001
        /*0042*/ 	.short	0x0008
        /*0044*/ 	.byte	0x00, 0xf0, 0x11, 0x00


	//----- nvinfo : EIATTR_KPARAM_INFO
	.align		4
.L_179:
        /*0048*/ 	.byte	0x04, 0x17
        /*004a*/ 	.short	(.L_181 - .L_180)
.L_180:
        /*004c*/ 	.word	0x00000000
        /*0050*/ 	.short	0x0000
        /*0052*/ 	.short	0x0000
        /*0054*/ 	.byte	0x00, 0xf5, 0x21, 0x00


	//----- nvinfo : EIATTR_SPARSE_MMA_MASK
	.align		4
.L_181:
        /*0058*/ 	.byte	0x03, 0x50
        /*005a*/ 	.short	0x0000


	//----- nvinfo : EIATTR_MAXREG_COUNT
	.align		4
        /*005c*/ 	.byte	0x03, 0x1b
        /*005e*/ 	.short	0x00ff


	//----- nvinfo : EIATTR_MERCURY_ISA_VERSION
	.align		4
        /*0060*/ 	.byte	0x03, 0x5f
        /*0062*/ 	.short	0x0101


	//----- nvinfo : EIATTR_VRC_CTA_INIT_COUNT
	.align		4
        /*0064*/ 	.byte	0x02, 0x4a
	.zero		1
	.zero		1


	//----- nvinfo : EIATTR_EXIT_INSTR_OFFSETS
	.align		4
        /*0068*/ 	.byte	0x04, 0x1c
        /*006a*/ 	.short	(.L_183 - .L_182)


	//   ....[0]....
.L_182:
        /*006c*/ 	.word	0x000000c0


	//   ....[1]....
        /*0070*/ 	.word	0x00000130


	//   ....[2]....
        /*0074*/ 	.word	0x00001240


	//----- nvinfo : EIATTR_CRS_STACK_SIZE
	.align		4
.L_183:
        /*0078*/ 	.byte	0x04, 0x1e
        /*007a*/ 	.short	(.L_185 - .L_184)
.L_184:
        /*007c*/ 	.word	0x00000000


	//----- nvinfo : EIATTR_CBANK_PARAM_SIZE
	.align		4
.L_185:
        /*0080*/ 	.byte	0x03, 0x19
        /*0082*/ 	.short	0x0020


	//----- nvinfo : EIATTR_PARAM_CBANK
	.align		4
        /*0084*/ 	.byte	0x04, 0x0a
        /*0086*/ 	.short	(.L_187 - .L_186)
	.align		4
.L_186:
        /*0088*/ 	.word	index@(.nv.constant0._Z15rellenarTableroPiiiiP17curandStateXORWOW)
        /*008c*/ 	.short	0x0380
        /*008e*/ 	.short	0x0020


	//----- nvinfo : EIATTR_SW_WAR
	.align		4
.L_187:
        /*0090*/ 	.byte	0x04, 0x36
        /*0092*/ 	.short	(.L_189 - .L_188)
.L_188:
        /*0094*/ 	.word	0x00000008
.L_189:


//--------------------- .nv.callgraph             --------------------------
	.section	.nv.callgraph,"",@"SHT_CUDA_CALLGRAPH"
	.align	4
	.sectionentsize	8
	.align		4
        /*0000*/ 	.word	0x00000000
	.align		4
        /*0004*/ 	.word	0xffffffff
	.align		4
        /*0008*/ 	.word	0x00000000
	.align		4
        /*000c*/ 	.word	0xfffffffe
	.align		4
        /*0010*/ 	.word	0x00000000
	.align		4
        /*0014*/ 	.word	0xfffffffd
	.align		4
        /*0018*/ 	.word	0x00000000
	.align		4
        /*001c*/ 	.word	0xfffffffc


//--------------------- .nv.constant4             --------------------------
	.section	.nv.constant4,"a",@progbits
	.align	8
	.align		8
.nv.constant4:
        /*0000*/ 	.dword	precalc_xorwow_matrix
	.align		8
        /*0008*/ 	.dword	precalc_xorwow_offset_matrix
	.align		8
        /*0010*/ 	.dword	mrg32k3aM1
	.align		8
        /*0018*/ 	.dword	mrg32k3aM2
	.align		8
        /*0020*/ 	.dword	mrg32k3aM1SubSeq
	.align		8
        /*0028*/ 	.dword	mrg32k3aM2SubSeq
	.align		8
        /*0030*/ 	.dword	mrg32k3aM1Seq
	.align		8
        /*0038*/ 	.dword	mrg32k3aM2Seq
	.align		8
        /*0040*/ 	.dword	posicionesCero


//--------------------- .nv.constant3             --------------------------
	.section	.nv.constant3,"a",@progbits
	.align	8
.nv.constant3:
	.type		__cr_lgamma_table,@object
	.size		__cr_lgamma_table,(.L_8 - __cr_lgamma_table)
__cr_lgamma_table:
        /*0000*/ 	.byte	0x00, 0x00, 0x00, 0x00, 0x00, 0x00, 0x00, 0x00, 0x00, 0x00, 0x00, 0x00, 0x00, 0x00, 0x00, 0x00
        /*0010*/ 	.byte	0xef, 0x39, 0xfa, 0xfe, 0x42, 0x2e, 0xe6, 0x3f, 0x02, 0x20, 0x2a, 0xfa, 0x0b, 0xab, 0xfc, 0x3f
        /*0020*/ 	.byte	0xf9, 0x2c, 0x92, 0x7c, 0xa7, 0x6c, 0x09, 0x40, 0xc9, 0x79, 0x44, 0x3c, 0x64, 0x26, 0x13, 0x40
        /*0030*/ 	.byte	0xca, 0x01, 0xcf, 0x3a, 0x27, 0x51, 0x1a, 0x40, 0x30, 0xcc, 0x2d, 0xf3, 0xe1, 0x0c, 0x21, 0x40
        /*0040*/ 	.byte	0x0d, 0xb7, 0xfc, 0x82, 0x8e, 0x35, 0x25, 0x40
.L_8:


//--------------------- .text._Z12ponerPowerupPiiiiii --------------------------
	.section	.text._Z12ponerPowerupPiiiiii,"ax",@progbits
	.align	128
        .global         _Z12ponerPowerupPiiiiii
        .type           _Z12ponerPowerupPiiiiii,@function
        .size           _Z12ponerPowerupPiiiiii,(.L_x_43 - _Z12ponerPowerupPiiiiii)
        .other          _Z12ponerPowerupPiiiiii,@"STO_CUDA_ENTRY STV_DEFAULT"
_Z12ponerPowerupPiiiiii:
.text._Z12ponerPowerupPiiiiii:
[----:B------:R-:W-:Y:S01]  /*0000*/  LDC R1, c[0x0][0x37c] ;  /* 0x0000df00ff017b82 */ /* 0x000fe20000000800 */
[----:B------:R-:W0:Y:S07]  /*0010*/  S2R R7, SR_TID.X ;  /* 0x0000000000077919 */ /* 0x000e2e0000002100 */
[----:B------:R-:W0:Y:S01]  /*0020*/  S2UR UR6, SR_CTAID.X ;  /* 0x00000000000679c3 */ /* 0x000e220000002500 */
[----:B------:R-:W1:Y:S07]  /*0030*/  LDCU.64 UR4, c[0x0][0x358] ;  /* 0x00006b00ff0477ac */ /* 0x000e6e0008000a00 */
[----:B------:R-:W0:Y:S08]  /*0040*/  LDC R8, c[0x0][0x38c] ;  /* 0x0000e300ff087b82 */ /* 0x000e300000000800 */
[----:B------:R-:W2:Y:S08]  /*0050*/  LDC.64 R2, c[0x0][0x380] ;  /* 0x0000e000ff027b82 */ /* 0x000eb00000000a00 */
[----:B------:R-:W1:Y:S01]  /*0060*/  LDC.64 R4, c[0x4][0x40] ;  /* 0x01001000ff047b82 */ /* 0x000e620000000a00 */
[----:B0-----:R-:W-:-:S04]  /*0070*/  IMAD R7, R8, UR6, R7 ;  /* 0x0000000608077c24 */ /* 0x001fc8000f8e0207 */
[----:B--2---:R-:W-:Y:S01]  /*0080*/  IMAD.WIDE R6, R7, 0x4, R2 ;  /* 0x0000000407067825 */ /* 0x004fe200078e0202 */
[----:B-1----:R0:W-:Y:S05]  /*0090*/  STG.E desc[UR4][R4.64], RZ ;  /* 0x000000ff04007986 */ /* 0x0021ea000c101904 */
[----:B------:R-:W2:Y:S01]  /*00a0*/  LDG.E R6, desc[UR4][R6.64] ;  /* 0x0000000406067981 */ /* 0x000ea2000c1e1900 */
[----:B------:R-:W-:Y:S01]  /*00b0*/  BSSY.RECONVERGENT B0, `(.L_x_0) ;  /* 0x0000009000007945 */ /* 0x000fe20003800200 */
[----:B--2---:R-:W-:-:S13]  /*00c0*/  ISETP.NE.AND P0, PT, R6, RZ, PT ;  /* 0x000000ff0600720c */ /* 0x004fda0003f05270 */
[----:B0-----:R-:W-:Y:S05]  /*00d0*/  @P0 BRA `(.L_x_1) ;  /* 0x0000000000180947 */ /* 0x001fea0003800000 */
[----:B------:R-:W0:Y:S01]  /*00e0*/  S2R R0, SR_LANEID ;  /* 0x0000000000007919 */ /* 0x000e220000000000 */
[----:B------:R-:W-:Y:S02]  /*00f0*/  VOTEU.ANY UR6, UPT, PT ;  /* 0x0000000000067886 */ /* 0x000fe400038e0100 */
[----:B------:R-:W-:Y:S02]  /*0100*/  UFLO.U32 UR7, UR6 ;  /* 0x00000006000772bd */ /* 0x000fe400080e0000 */
[----:B------:R-:W1:Y:S04]  /*0110*/  POPC R7, UR6 ;  /* 0x0000000600077d09 */ /* 0x000e680008000000 */
[----:B0-----:R-:W-:-:S13]  /*0120*/  ISETP.EQ.U32.AND P0, PT, R0, UR7, PT ;  /* 0x0000000700007c0c */ /* 0x001fda000bf02070 */
[----:B-1----:R0:W-:Y:S02]  /*0130*/  @P0 REDG.E.ADD.STRONG.GPU desc[UR4][R4.64], R7 ;  /* 0x000000070400098e */ /* 0x0021e4000c12e104 */
.L_x_1:
[----:B------:R-:W-:Y:S05]  /*0140*/  BSYNC.RECONVERGENT B0 ;  /* 0x0000000000007941 */ /* 0x000fea0003800200 */
.L_x_0:
[----:B------:R-:W-:Y:S06]  /*0150*/  BAR.SYNC.DEFER_BLOCKING 0x0 ;  /* 0x0000000000007b1d */ /* 0x000fec0000010000 */
[----:B------:R-:W2:Y:S02]  /*0160*/  LDG.E R0, desc[UR4][R4.64] ;  /* 0x0000000404007981 */ /* 0x000ea4000c1e1900 */
[----:B--2---:R-:W-:-:S13]  /*0170*/  ISETP.NE.AND P0, PT, R0, 0x6, PT ;  /* 0x000000060000780c */ /* 0x004fda0003f05270 */
[----:B------:R-:W-:Y:S05]  /*0180*/  @!P0 BRA `(.L_x_2) ;  /* 0x0000000000508947 */ /* 0x000fea0003800000 */
[----:B------:R-:W-:-:S13]  /*0190*/  ISETP.NE.AND P0, PT, R0, 0x5, PT ;  /* 0x000000050000780c */ /* 0x000fda0003f05270 */
[----:B0-----:R-:W0:Y:S01]  /*01a0*/  @!P0 LDC.64 R4, c[0x0][0x390] ;  /* 0x0000e400ff048b82 */ /* 0x001e220000000a00 */
[----:B------:R-:W-:Y:S01]  /*01b0*/  @!P0 MOV R7, 0xa ;  /* 0x0000000a00078802 */ /* 0x000fe20000000f00 */
[----:B0-----:R-:W-:-:S04]  /*01c0*/  @!P0 IMAD R5, R8, R4, R5 ;  /* 0x0000000408058224 */ /* 0x001fc800078e0205 */
[----:B------:R-:W-:-:S05]  /*01d0*/  @!P0 IMAD.WIDE R4, R5, 0x4, R2 ;  /* 0x0000000405048825 */ /* 0x000fca00078e0202 */
[----:B------:R0:W-:Y:S01]  /*01e0*/  @!P0 STG.E desc[UR4][R4.64], R7 ;  /* 0x0000000704008986 */ /* 0x0001e2000c101904 */
[----:B------:R-:W-:Y:S05]  /*01f0*/  @!P0 EXIT ;  /* 0x000000000000894d */ /* 0x000fea0003800000 */
[----:B------:R-:W-:-:S13]  /*0200*/  ISETP.GE.AND P0, PT, R0, 0x7, PT ;  /* 0x000000070000780c */ /* 0x000fda0003f06270 */
[----:B------:R-:W-:Y:S05]  /*0210*/  @!P0 EXIT ;  /* 0x000000000000894d */ /* 0x000fea0003800000 */
[----:B0-----:R-:W0:Y:S08]  /*0220*/  LDC R4, c[0x0][0x398] ;  /* 0x0000e600ff047b82 */ /* 0x001e300000000800 */
[----:B------:R-:W1:Y:S01]  /*0230*/  LDC.64 R6, c[0x0][0x390] ;  /* 0x0000e400ff067b82 */ /* 0x000e620000000a00 */
[----:B0-----:R-:W-:-:S05]  /*0240*/  IMAD.HI R0, R4, 0x66666667, RZ ;  /* 0x6666666704007827 */ /* 0x001fca00078e02ff */
[----:B------:R-:W-:Y:S01]  /*0250*/  SHF.R.U32.HI R5, RZ, 0x1f, R0 ;  /* 0x0000001fff057819 */ /* 0x000fe20000011600 */
[----:B-1----:R-:W-:-:S03]  /*0260*/  IMAD R7, R8, R6, R7 ;  /* 0x0000000608077224 */ /* 0x002fc600078e0207 */
[----:B------:R-:W-:Y:S01]  /*0270*/  LEA.HI.SX32 R5, R0, R5, 0x1e ;  /* 0x0000000500057211 */ /* 0x000fe200078ff2ff */
[----:B------:R-:W-:-:S04]  /*0280*/  IMAD.WIDE R2, R7, 0x4, R2 ;  /* 0x0000000407027825 */ /* 0x000fc800078e0202 */
[----:B------:R-:W-:-:S05]  /*0290*/  IMAD R5, R5, -0xa, R4 ;  /* 0xfffffff605057824 */ /* 0x000fca00078e0204 */
[----:B------:R-:W-:-:S05]  /*02a0*/  IADD3 R5, PT, PT, R5, 0x32, RZ ;  /* 0x0000003205057810 */ /* 0x000fca0007ffe0ff */
[----:B------:R-:W-:Y:S01]  /*02b0*/  STG.E desc[UR4][R2.64], R5 ;  /* 0x0000000502007986 */ /* 0x000fe2000c101904 */
[----:B------:R-:W-:Y:S05]  /*02c0*/  EXIT ;  /* 0x000000000000794d */ /* 0x000fea0003800000 */
.L_x_2:
[----:B0-----:R-:W0:Y:S02]  /*02d0*/  LDC.64 R4, c[0x0][0x390] ;  /* 0x0000e400ff047b82 */ /* 0x001e240000000a00 */
[----:B0-----:R-:W-:Y:S02]  /*02e0*/  IMAD R7, R8, R4, R5 ;  /* 0x0000000408077224 */ /* 0x001fe400078e0205 */
[----:B------:R-:W-:Y:S02]  /*02f0*/  HFMA2 R5, -RZ, RZ, 0, 1.1920928955078125e-06 ;  /* 0x00000014ff057431 */ /* 0x000fe400000001ff */
[----:B------:R-:W-:-:S05]  /*0300*/  IMAD.WIDE R2, R7, 0x4, R2 ;  /* 0x0000000407027825 */ /* 0x000fca00078e0202 */
[----:B------:R-:W-:Y:S01]  /*0310*/  STG.E desc[UR4][R2.64], R5 ;  /* 0x0000000502007986 */ /* 0x000fe2000c101904 */
[----:B------:R-:W-:Y:S05]  /*0320*/  EXIT ;  /* 0x000000000000794d */ /* 0x000fea0003800000 */
.L_x_3:
[----:B------:R-:W-:-:S00]  /*0330*/  BRA `(.L_x_3) ;  /* 0xfffffffc00fc7947 */ /* 0x000fc0000383ffff */
[----:B------:R-:W-:-:S00]  /*0340*/  NOP ;  /* 0x0000000000007918 */ /* 0x000fc00000000000 */
        /* <DEDUP_REMOVED lines=11> */
.L_x_43:


//--------------------- .text._Z16dejarCaerBloquesPiii --------------------------
	.section	.text._Z16dejarCaerBloquesPiii,"ax",@progbits
	.align	128
        .global         _Z16dejarCaerBloquesPiii
        .type           _Z16dejarCaerBloquesPiii,@function
        .size           _Z16dejarCaerBloquesPiii,(.L_x_44 - _Z16dejarCaerBloquesPiii)
        .other          _Z16dejarCaerBloquesPiii,@"STO_CUDA_ENTRY STV_DEFAULT"
_Z16dejarCaerBloquesPiii:
.text._Z16dejarCaerBloquesPiii:
[----:B------:R-:W-:Y:S01]  /*0000*/  LDC R1, c[0x0][0x37c] ;  /* 0x0000df00ff017b82 */ /* 0x000fe20000000800 */
[----:B------:R-:W0:Y:S07]  /*0010*/  S2R R8, SR_TID.X ;  /* 0x0000000000087919 */ /* 0x000e2e0000002100 */
[----:B------:R-:W0:Y:S08]  /*0020*/  S2UR UR4, SR_CTAID.X ;  /* 0x00000000000479c3 */ /* 0x000e300000002500 */
[----:B------:R-:W1:Y:S01]  /*0030*/  LDC.64 R2, c[0x0][0x388] ;  /* 0x0000e200ff027b82 */ /* 0x000e620000000a00 */
[----:B0-----:R-:W-:Y:S01]  /*0040*/  IMAD R0, R8, UR4, RZ ;  /* 0x0000000408007c24 */ /* 0x001fe2000f8e02ff */
[----:B-1----:R-:W-:Y:S01]  /*0050*/  ISETP.GE.AND P0, PT, R2, 0x1, PT ;  /* 0x000000010200780c */ /* 0x002fe20003f06270 */
[----:B------:R-:W-:-:S05]  /*0060*/  IMAD R3, R3, R2, RZ ;  /* 0x0000000203037224 */ /* 0x000fca00078e02ff */
[----:B------:R-:W-:-:S13]  /*0070*/  ISETP.GE.OR P0, PT, R0, R3, !P0 ;  /* 0x000000030000720c */ /* 0x000fda0004706670 */
[----:B------:R-:W-:Y:S05]  /*0080*/  @P0 EXIT ;  /* 0x000000000000094d */ /* 0x000fea0003800000 */
[----:B------:R-:W0:Y:S01]  /*0090*/  LDCU.64 UR6, c[0x0][0x358] ;  /* 0x00006b00ff0677ac */ /* 0x000e220008000a00 */
[----:B------:R-:W-:-:S05]  /*00a0*/  UMOV UR4, URZ ;  /* 0x000000ff00047c82 */ /* 0x000fca0008000000 */
.L_x_7:
[----:B------:R-:W1:Y:S01]  /*00b0*/  LDCU.64 UR8, c[0x0][0x388] ;  /* 0x00007100ff0877ac */ /* 0x000e620008000a00 */
[----:B------:R-:W2:Y:S01]  /*00c0*/  LDC.64 R6, c[0x0][0x380] ;  /* 0x0000e000ff067b82 */ /* 0x000ea20000000a00 */
[----:B-1----:R-:W-:-:S06]  /*00d0*/  UIMAD UR5, UR4, UR9, URZ ;  /* 0x00000009040572a4 */ /* 0x002fcc000f8e02ff */
[----:B0-----:R-:W-:-:S04]  /*00e0*/  VIADD R5, R8, UR5 ;  /* 0x0000000508057c36 */ /* 0x001fc80008000000 */
[----:B--2---:R-:W-:-:S06]  /*00f0*/  IMAD.WIDE R2, R5, 0x4, R6 ;  /* 0x0000000405027825 */ /* 0x004fcc00078e0206 */
[----:B0-----:R-:W2:Y:S01]  /*0100*/  LDG.E R2, desc[UR6][R2.64] ;  /* 0x0000000602027981 */ /* 0x001ea2000c1e1900 */
[----:B------:R-:W-:Y:S01]  /*0110*/  ISETP.LE.AND P0, PT, RZ, UR5, PT ;  /* 0x00000005ff007c0c */ /* 0x000fe2000bf03270 */
[----:B------:R-:W-:Y:S01]  /*0120*/  UIADD3 UR4, UPT, UPT, UR4, 0x1, URZ ;  /* 0x0000000104047890 */ /* 0x000fe2000fffe0ff */
[----:B------:R-:W-:Y:S03]  /*0130*/  BSSY.RECONVERGENT B0, `(.L_x_4) ;  /* 0x000000e000007945 */ /* 0x000fe60003800200 */
[----:B------:R-:W-:Y:S01]  /*0140*/  UISETP.NE.AND UP0, UPT, UR4, UR8, UPT ;  /* 0x000000080400728c */ /* 0x000fe2000bf05270 */
[----:B--2---:R-:W-:-:S13]  /*0150*/  ISETP.NE.OR P0, PT, R2, RZ, !P0 ;  /* 0x000000ff0200720c */ /* 0x004fda0004705670 */
[----:B------:R-:W-:Y:S05]  /*0160*/  @P0 BRA `(.L_x_5) ;  /* 0x0000000000280947 */ /* 0x000fea0003800000 */
[----:B------:R-:W-:-:S07]  /*0170*/  IMAD.MOV.U32 R9, RZ, RZ, R5 ;  /* 0x000000ffff097224 */ /* 0x000fce00078e0005 */
.L_x_6:
[----:B------:R-:W-:-:S05]  /*0180*/  IADD3 R11, PT, PT, R9, -UR9, RZ ;  /* 0x80000009090b7c10 */ /* 0x000fca000fffe0ff */
[----:B0-----:R-:W-:-:S05]  /*0190*/  IMAD.WIDE R2, R11, 0x4, R6 ;  /* 0x000000040b027825 */ /* 0x001fca00078e0206 */
[----:B------:R-:W2:Y:S01]  /*01a0*/  LDG.E R13, desc[UR6][R2.64] ;  /* 0x00000006020d7981 */ /* 0x000ea2000c1e1900 */
[----:B------:R-:W-:Y:S01]  /*01b0*/  IMAD.WIDE.U32 R4, R9, 0x4, R6 ;  /* 0x0000000409047825 */ /* 0x000fe200078e0006 */
[----:B------:R-:W-:Y:S02]  /*01c0*/  ISETP.GE.AND P0, PT, R11, R8, PT ;  /* 0x000000080b00720c */ /* 0x000fe40003f06270 */
[----:B------:R-:W-:Y:S02]  /*01d0*/  MOV R9, R11 ;  /* 0x0000000b00097202 */ /* 0x000fe40000000f00 */
[----:B--2---:R0:W-:Y:S04]  /*01e0*/  STG.E desc[UR6][R4.64], R13 ;  /* 0x0000000d04007986 */ /* 0x0041e8000c101906 */
[----:B------:R0:W-:Y:S05]  /*01f0*/  STG.E desc[UR6][R2.64], RZ ;  /* 0x000000ff02007986 */ /* 0x0001ea000c101906 */
[----:B------:R-:W-:Y:S05]  /*0200*/  @P0 BRA `(.L_x_6) ;  /* 0xfffffffc00dc0947 */ /* 0x000fea000383ffff */
.L_x_5:
[----:B------:R-:W-:Y:S05]  /*0210*/  BSYNC.RECONVERGENT B0 ;  /* 0x0000000000007941 */ /* 0x000fea0003800200 */
.L_x_4:
[----:B------:R-:W-:Y:S05]  /*0220*/  BRA.U UP0, `(.L_x_7) ;  /* 0xfffffffd00a07547 */ /* 0x000fea000b83ffff */
[----:B------:R-:W-:Y:S05]  /*0230*/  EXIT ;  /* 0x000000000000794d */ /* 0x000fea0003800000 */
.L_x_8:
        /* <DEDUP_REMOVED lines=12> */
.L_x_44:


//--------------------- .text._Z10activarTNTPiiiii --------------------------
	.section	.text._Z10activarTNTPiiiii,"ax",@progbits
	.align	128
        .global         _Z10activarTNTPiiiii
        .type           _Z10activarTNTPiiiii,@function
        .size           _Z10activarTNTPiiiii,(.L_x_45 - _Z10activarTNTPiiiii)
        .other          _Z10activarTNTPiiiii,@"STO_CUDA_ENTRY STV_DEFAULT"
_Z10activarTNTPiiiii:
.text._Z10activarTNTPiiiii:
[----:B------:R-:W-:Y:S01]  /*0000*/  LDC R1, c[0x0][0x37c] ;  /* 0x0000df00ff017b82 */ /* 0x000fe20000000800 */
[----:B------:R-:W0:Y:S07]  /*0010*/  S2R R3, SR_TID.X ;  /* 0x0000000000037919 */ /* 0x000e2e0000002100 */
[----:B------:R-:W0:Y:S01]  /*0020*/  S2UR UR5, SR_CTAID.X ;  /* 0x00000000000579c3 */ /* 0x000e220000002500 */
[----:B------:R-:W1:Y:S01]  /*0030*/  LDCU.64 UR6, c[0x0][0x390] ;  /* 0x00007200ff0677ac */ /* 0x000e620008000a00 */
[----:B------:R-:W2:Y:S06]  /*0040*/  S2R R2, SR_TID.Y ;  /* 0x0000000000027919 */ /* 0x000eac0000002200 */
[----:B------:R-:W0:Y:S08]  /*0050*/  LDC R0, c[0x0][0x360] ;  /* 0x0000d800ff007b82 */ /* 0x000e300000000800 */
[----:B------:R-:W2:Y:S01]  /*0060*/  S2UR UR8, SR_CTAID.Y ;  /* 0x00000000000879c3 */ /* 0x000ea20000002600 */
[----:B-1----:R-:W-:-:S07]  /*0070*/  UIMAD UR4, UR7, UR6, URZ ;  /* 0x00000006070472a4 */ /* 0x002fce000f8e02ff */
[----:B------:R-:W2:Y:S01]  /*0080*/  LDC R5, c[0x0][0x364] ;  /* 0x0000d900ff057b82 */ /* 0x000ea20000000800 */
[----:B0-----:R-:W-:-:S05]  /*0090*/  IMAD R0, R0, UR5, R3 ;  /* 0x0000000500007c24 */ /* 0x001fca000f8e0203 */
[----:B------:R-:W-:Y:S01]  /*00a0*/  ISETP.GE.AND P0, PT, R0, UR4, PT ;  /* 0x0000000400007c0c */ /* 0x000fe2000bf06270 */
[----:B--2---:R-:W-:-:S12]  /*00b0*/  IMAD R5, R5, UR8, R2 ;  /* 0x0000000805057c24 */ /* 0x004fd8000f8e0202 */
[----:B------:R-:W-:Y:S05]  /*00c0*/  @P0 EXIT ;  /* 0x000000000000094d */ /* 0x000fea0003800000 */
[----:B------:R-:W0:Y:S02]  /*00d0*/  LDCU.64 UR8, c[0x0][0x388] ;  /* 0x00007100ff0877ac */ /* 0x000e240008000a00 */
[----:B0-----:R-:W-:Y:S02]  /*00e0*/  UIADD3 UR6, UPT, UPT, UR9, 0x4, URZ ;  /* 0x0000000409067890 */ /* 0x001fe4000fffe0ff */
[----:B------:R-:W-:Y:S02]  /*00f0*/  UIADD3 UR10, UPT, UPT, UR8, 0x4, URZ ;  /* 0x00000004080a7890 */ /* 0x000fe4000fffe0ff */
[----:B------:R-:W-:Y:S02]  /*0100*/  UIADD3 UR4, UPT, UPT, UR9, -0x4, URZ ;  /* 0xfffffffc09047890 */ /* 0x000fe4000fffe0ff */
[----:B------:R-:W-:Y:S01]  /*0110*/  UIADD3 UR5, UPT, UPT, UR8, -0x4, URZ ;  /* 0xfffffffc08057890 */ /* 0x000fe2000fffe0ff */
[----:B------:R-:W-:Y:S02]  /*0120*/  ISETP.GT.AND P0, PT, R0, UR6, PT ;  /* 0x0000000600007c0c */ /* 0x000fe4000bf04270 */
[----:B------:R-:W-:-:S02]  /*0130*/  ISETP.GT.AND P1, PT, R5, UR10, PT ;  /* 0x0000000a05007c0c */ /* 0x000fc4000bf24270 */
[----:B------:R-:W-:Y:S02]  /*0140*/  ISETP.GE.AND P0, PT, R0, UR4, !P0 ;  /* 0x0000000400007c0c */ /* 0x000fe4000c706270 */
[----:B------:R-:W-:-:S04]  /*0150*/  ISETP.GE.AND P1, PT, R5, UR5, !P1 ;  /* 0x0000000505007c0c */ /* 0x000fc8000cf26270 */
[----:B------:R-:W-:-:S13]  /*0160*/  PLOP3.LUT P0, PT, P0, P1, PT, 0x80, 0x8 ;  /* 0x000000000008781c */ /* 0x000fda0000703070 */
[----:B------:R-:W-:Y:S05]  /*0170*/  @!P0 EXIT ;  /* 0x000000000000894d */ /* 0x000fea0003800000 */
[----:B------:R-:W0:Y:S01]  /*0180*/  LDC.64 R2, c[0x0][0x380] ;  /* 0x0000e000ff027b82 */ /* 0x000e220000000a00 */
[----:B------:R-:W1:Y:S01]  /*0190*/  LDCU.64 UR4, c[0x0][0x358] ;  /* 0x00006b00ff0477ac */ /* 0x000e620008000a00 */
[----:B------:R-:W-:-:S04]  /*01a0*/  IMAD R5, R0, UR7, R5 ;  /* 0x0000000700057c24 */ /* 0x000fc8000f8e0205 */
[----:B0-----:R-:W-:-:S05]  /*01b0*/  IMAD.WIDE R2, R5, 0x4, R2 ;  /* 0x0000000405027825 */ /* 0x001fca00078e0202 */
[----:B-1----:R-:W-:Y:S01]  /*01c0*/  STG.E desc[UR4][R2.64], RZ ;  /* 0x000000ff02007986 */ /* 0x002fe2000c101904 */
[----:B------:R-:W-:Y:S05]  /*01d0*/  EXIT ;  /* 0x000000000000794d */ /* 0x000fea0003800000 */
.L_x_9:
        /* <DEDUP_REMOVED lines=10> */
.L_x_45:


//--------------------- .text._Z19activarRompecabezasPiiiiii --------------------------
	.section	.text._Z19activarRompecabezasPiiiiii,"ax",@progbits
	.align	128
        .global         _Z19activarRompecabezasPiiiiii
        .type           _Z19activarRompecabezasPiiiiii,@function
        .size           _Z19activarRompecabezasPiiiiii,(.L_x_46 - _Z19activarRompecabezasPiiiiii)
        .other          _Z19activarRompecabezasPiiiiii,@"STO_CUDA_ENTRY STV_DEFAULT"
_Z19activarRompecabezasPiiiiii:
.text._Z19activarRompecabezasPiiiiii:
[----:B------:R-:W-:Y:S01]  /*0000*/  LDC R1, c[0x0][0x37c] ;  /* 0x0000df00ff017b82 */ /* 0x000fe20000000800 */
[----:B------:R-:W0:Y:S07]  /*0010*/  S2R R3, SR_TID.X ;  /* 0x0000000000037919 */ /* 0x000e2e0000002100 */
[----:B------:R-:W0:Y:S01]  /*0020*/  LDC R0, c[0x0][0x360] ;  /* 0x0000d800ff007b82 */ /* 0x000e220000000800 */
[----:B------:R-:W1:Y:S01]  /*0030*/  LDCU UR8, c[0x0][0x390] ;  /* 0x00007200ff0877ac */ /* 0x000e620008000800 */
[----:B------:R-:W-:Y:S01]  /*0040*/  BSSY.RECONVERGENT B0, `(.L_x_10) ;  /* 0x0000019000007945 */ /* 0x000fe20003800200 */
[----:B------:R-:W2:Y:S01]  /*0050*/  S2R R2, SR_TID.Y ;  /* 0x0000000000027919 */ /* 0x000ea20000002200 */
[----:B------:R-:W1:Y:S04]  /*0060*/  LDCU UR4, c[0x0][0x38c] ;  /* 0x00007180ff0477ac */ /* 0x000e680008000800 */
[----:B------:R-:W0:Y:S08]  /*0070*/  S2UR UR5, SR_CTAID.X ;  /* 0x00000000000579c3 */ /* 0x000e300000002500 */
[----:B------:R-:W2:Y:S01]  /*0080*/  S2UR UR6, SR_CTAID.Y ;  /* 0x00000000000679c3 */ /* 0x000ea20000002600 */
[----:B-1----:R-:W-:-:S07]  /*0090*/  UIMAD UR4, UR8, UR4, URZ ;  /* 0x00000004080472a4 */ /* 0x002fce000f8e02ff */
[----:B------:R-:W2:Y:S08]  /*00a0*/  LDC R7, c[0x0][0x364] ;  /* 0x0000d900ff077b82 */ /* 0x000eb00000000800 */
[----:B------:R-:W1:Y:S01]  /*00b0*/  LDC R6, c[0x0][0x398] ;  /* 0x0000e600ff067b82 */ /* 0x000e620000000800 */
[----:B0-----:R-:W-:-:S07]  /*00c0*/  IMAD R0, R0, UR5, R3 ;  /* 0x0000000500007c24 */ /* 0x001fce000f8e0203 */
[----:B------:R-:W1:Y:S08]  /*00d0*/  LDC R9, c[0x0][0x394] ;  /* 0x0000e500ff097b82 */ /* 0x000e700000000800 */
[----:B------:R-:W0:Y:S01]  /*00e0*/  LDC.64 R4, c[0x0][0x380] ;  /* 0x0000e000ff047b82 */ /* 0x000e220000000a00 */
[----:B--2---:R-:W-:Y:S01]  /*00f0*/  IMAD R7, R7, UR6, R2 ;  /* 0x0000000607077c24 */ /* 0x004fe2000f8e0202 */
[----:B------:R-:W2:Y:S03]  /*0100*/  LDCU.64 UR6, c[0x0][0x358] ;  /* 0x00006b00ff0677ac */ /* 0x000ea60008000a00 */
[----:B------:R-:W-:-:S05]  /*0110*/  IMAD R2, R0, R7, RZ ;  /* 0x0000000700027224 */ /* 0x000fca00078e02ff */
[----:B------:R-:W-:Y:S01]  /*0120*/  ISETP.GE.AND P0, PT, R2, UR4, PT ;  /* 0x0000000402007c0c */ /* 0x000fe2000bf06270 */
[----:B-1----:R-:W-:-:S04]  /*0130*/  IMAD R3, R6, UR8, R9 ;  /* 0x0000000806037c24 */ /* 0x002fc8000f8e0209 */
[----:B0-----:R-:W-:-:S08]  /*0140*/  IMAD.WIDE R4, R3, 0x4, R4 ;  /* 0x0000000403047825 */ /* 0x001fd000078e0204 */
[----:B--2---:R-:W-:Y:S05]  /*0150*/  @P0 BRA `(.L_x_11) ;  /* 0x00000000001c0947 */ /* 0x004fea0003800000 */
[----:B------:R-:W0:Y:S01]  /*0160*/  LDC.64 R2, c[0x0][0x380] ;  /* 0x0000e000ff027b82 */ /* 0x000e220000000a00 */
[----:B------:R-:W-:Y:S01]  /*0170*/  IMAD R7, R0, UR8, R7 ;  /* 0x0000000800077c24 */ /* 0x000fe2000f8e0207 */
[----:B------:R-:W1:Y:S03]  /*0180*/  LDCU UR4, c[0x0][0x388] ;  /* 0x00007100ff0477ac */ /* 0x000e660008000800 */
[----:B0-----:R-:W-:-:S05]  /*0190*/  IMAD.WIDE R2, R7, 0x4, R2 ;  /* 0x0000000407027825 */ /* 0x001fca00078e0202 */
[----:B------:R-:W1:Y:S02]  /*01a0*/  LDG.E R0, desc[UR6][R2.64] ;  /* 0x0000000602007981 */ /* 0x000e64000c1e1900 */
[----:B-1----:R-:W-:-:S13]  /*01b0*/  ISETP.NE.AND P0, PT, R0, UR4, PT ;  /* 0x0000000400007c0c */ /* 0x002fda000bf05270 */
[----:B------:R0:W-:Y:S02]  /*01c0*/  @!P0 STG.E desc[UR6][R2.64], RZ ;  /* 0x000000ff02008986 */ /* 0x0001e4000c101906 */
.L_x_11:
[----:B------:R-:W-:Y:S05]  /*01d0*/  BSYNC.RECONVERGENT B0 ;  /* 0x0000000000007941 */ /* 0x000fea0003800200 */
.L_x_10:
[----:B------:R-:W-:Y:S01]  /*01e0*/  STG.E desc[UR6][R4.64], RZ ;  /* 0x000000ff04007986 */ /* 0x000fe2000c101906 */
[----:B------:R-:W-:Y:S05]  /*01f0*/  EXIT ;  /* 0x000000000000794d */ /* 0x000fea0003800000 */
.L_x_12:
        /* <DEDUP_REMOVED lines=16> */
.L_x_46:


//--------------------- .text._Z12activarBombaPiibii --------------------------
	.section	.text._Z12activarBombaPiibii,"ax",@progbits
	.align	128
        .global         _Z12activarBombaPiibii
        .type           _Z12activarBombaPiibii,@function
        .size           _Z12activarBombaPiibii,(.L_x_47 - _Z12activarBombaPiibii)
        .other          _Z12activarBombaPiibii,@"STO_CUDA_ENTRY STV_DEFAULT"
_Z12activarBombaPiibii:
.text._Z12activarBombaPiibii:
[----:B------:R-:W-:Y:S01]  /*0000*/  LDC R1, c[0x0][0x37c] ;  /* 0x0000df00ff017b82 */ /* 0x000fe20000000800 */
[----:B------:R-:W0:Y:S01]  /*0010*/  LDCU.U8 UR4, c[0x0][0x38c] ;  /* 0x00007180ff0477ac */ /* 0x000e220008000000 */
[----:B------:R-:W1:Y:S01]  /*0020*/  S2R R5, SR_TID.X ;  /* 0x0000000000057919 */ /* 0x000e620000002100 */
[----:B0-----:R-:W-:-:S04]  /*0030*/  UPRMT UR4, UR4, 0x8880, URZ ;  /* 0x0000888004047896 */ /* 0x001fc800080000ff */
[----:B------:R-:W-:-:S07]  /*0040*/  UISETP.NE.AND UP0, UPT, UR4, URZ, UPT ;  /* 0x000000ff0400728c */ /* 0x000fce000bf05270 */
[----:B------:R-:W0:Y:S02]  /*0050*/  LDCU.64 UR4, c[0x0][0x358] ;  /* 0x00006b00ff0477ac */ /* 0x000e240008000a00 */
[----:B------:R-:W-:Y:S05]  /*0060*/  BRA.U !UP0, `(.L_x_13) ;  /* 0x00000001082c7547 */ /* 0x000fea000b800000 */
[----:B------:R-:W1:Y:S01]  /*0070*/  LDCU UR6, c[0x0][0x388] ;  /* 0x00007100ff0677ac */ /* 0x000e620008000800 */
[----:B------:R-:W2:Y:S01]  /*0080*/  LDCU UR7, c[0x0][0x390] ;  /* 0x00007200ff0777ac */ /* 0x000ea20008000800 */
[----:B-1----:R-:W-:-:S04]  /*0090*/  VIMNMX R0, PT, PT, R5, UR6, !PT ;  /* 0x0000000605007c48 */ /* 0x002fc8000ffe0100 */
[----:B--2---:R-:W-:-:S13]  /*00a0*/  ISETP.GE.AND P0, PT, R0, UR7, PT ;  /* 0x0000000700007c0c */ /* 0x004fda000bf06270 */
[----:B0-----:R-:W-:Y:S05]  /*00b0*/  @P0 EXIT ;  /* 0x000000000000094d */ /* 0x001fea0003800000 */
[----:B------:R-:W0:Y:S08]  /*00c0*/  LDC R0, c[0x0][0x394] ;  /* 0x0000e500ff007b82 */ /* 0x000e300000000800 */
[----:B------:R-:W1:Y:S01]  /*00d0*/  LDC.64 R2, c[0x0][0x380] ;  /* 0x0000e000ff027b82 */ /* 0x000e620000000a00 */
[----:B0-----:R-:W-:-:S04]  /*00e0*/  IMAD R5, R0, UR6, R5 ;  /* 0x0000000600057c24 */ /* 0x001fc8000f8e0205 */
[----:B-1----:R-:W-:-:S05]  /*00f0*/  IMAD.WIDE R2, R5, 0x4, R2 ;  /* 0x0000000405027825 */ /* 0x002fca00078e0202 */
[----:B------:R-:W-:Y:S01]  /*0100*/  STG.E desc[UR4][R2.64], RZ ;  /* 0x000000ff02007986 */ /* 0x000fe2000c101904 */
[----:B------:R-:W-:Y:S05]  /*0110*/  EXIT ;  /* 0x000000000000794d */ /* 0x000fea0003800000 */
.L_x_13:
[----:B------:R-:W2:Y:S01]  /*0120*/  LDC R4, c[0x0][0x394] ;  /* 0x0000e500ff047b82 */ /* 0x000ea20000000800 */
[----:B------:R-:W1:Y:S02]  /*0130*/  LDCU UR6, c[0x0][0x388] ;  /* 0x00007100ff0677ac */ /* 0x000e640008000800 */
[----:B-1----:R-:W-:-:S04]  /*0140*/  VIMNMX R0, PT, PT, R5, UR6, !PT ;  /* 0x0000000605007c48 */ /* 0x002fc8000ffe0100 */
[----:B--2---:R-:W-:-:S13]  /*0150*/  ISETP.GE.AND P0, PT, R0, R4, PT ;  /* 0x000000040000720c */ /* 0x004fda0003f06270 */
[----:B0-----:R-:W-:Y:S05]  /*0160*/  @P0 EXIT ;  /* 0x000000000000094d */ /* 0x001fea0003800000 */
[----:B------:R-:W0:Y:S01]  /*0170*/  LDC.64 R2, c[0x0][0x380] ;  /* 0x0000e000ff027b82 */ /* 0x000e220000000a00 */
[----:B------:R-:W-:-:S04]  /*0180*/  IMAD R5, R5, R4, UR6 ;  /* 0x0000000605057e24 */ /* 0x000fc8000f8e0204 */
[----:B0-----:R-:W-:-:S05]  /*0190*/  IMAD.WIDE R2, R5, 0x4, R2 ;  /* 0x0000000405027825 */ /* 0x001fca00078e0202 */
[----:B------:R-:W-:Y:S01]  /*01a0*/  STG.E desc[UR4][R2.64], RZ ;  /* 0x000000ff02007986 */ /* 0x000fe2000c101904 */
[----:B------:R-:W-:Y:S05]  /*01b0*/  EXIT ;  /* 0x000000000000794d */ /* 0x000fea0003800000 */
.L_x_14:
        /* <DEDUP_REMOVED lines=12> */
.L_x_47:


//--------------------- .text._Z15eliminarBloquesPiiiii --------------------------
	.section	.text._Z15eliminarBloquesPiiiii,"ax",@progbits
	.align	128
        .global         _Z15eliminarBloquesPiiiii
        .type           _Z15eliminarBloquesPiiiii,@function
        .size           _Z15eliminarBloquesPiiiii,(.L_x_48 - _Z15eliminarBloquesPiiiii)
        .other          _Z15eliminarBloquesPiiiii,@"STO_CUDA_ENTRY STV_DEFAULT"
_Z15eliminarBloquesPiiiii:
.text._Z15eliminarBloquesPiiiii:
[----:B------:R-:W-:Y:S08]  /*0000*/  LDC R1, c[0x0][0x37c] ;  /* 0x0000df00ff017b82 */ /* 0x000ff00000000800 */
[----:B------:R-:W0:Y:S01]  /*0010*/  LDC.64 R10, c[0x0][0x390] ;  /* 0x0000e400ff0a7b82 */ /* 0x000e220000000a00 */
[----:B------:R-:W1:Y:S01]  /*0020*/  LDCU.64 UR4, c[0x0][0x380] ;  /* 0x00007000ff0477ac */ /* 0x000e620008000a00 */
[----:B------:R-:W2:Y:S06]  /*0030*/  LDCU.64 UR10, c[0x0][0x358] ;  /* 0x00006b00ff0a77ac */ /* 0x000eac0008000a00 */
[----:B------:R-:W0:Y:S01]  /*0040*/  LDC.64 R6, c[0x0][0x388] ;  /* 0x0000e200ff067b82 */ /* 0x000e220000000a00 */
[----:B-1----:R-:W-:-:S02]  /*0050*/  MOV R2, UR4 ;  /* 0x0000000400027c02 */ /* 0x002fc40008000f00 */
[----:B------:R-:W-:Y:S01]  /*0060*/  MOV R3, UR5 ;  /* 0x0000000500037c02 */ /* 0x000fe20008000f00 */
[----:B0-----:R-:W-:-:S04]  /*0070*/  IMAD R9, R10, R7, R11 ;  /* 0x000000070a097224 */ /* 0x001fc800078e020b */
[----:B------:R-:W-:-:S05]  /*0080*/  IMAD.WIDE R8, R9, 0x4, R2 ;  /* 0x0000000409087825 */ /* 0x000fca00078e0202 */
[----:B--2---:R0:W5:Y:S01]  /*0090*/  LDG.E R0, desc[UR10][R8.64] ;  /* 0x0000000a08007981 */ /* 0x004162000c1e1900 */
[----:B------:R-:W1:Y:S01]  /*00a0*/  S2UR UR4, SR_CTAID.X ;  /* 0x00000000000479c3 */ /* 0x000e620000002500 */
[----:B------:R-:W-:Y:S01]  /*00b0*/  IMAD R6, R7, R6, RZ ;  /* 0x0000000607067224 */ /* 0x000fe200078e02ff */
[----:B------:R-:W2:Y:S01]  /*00c0*/  LDCU UR5, c[0x0][0x390] ;  /* 0x00007200ff0577ac */ /* 0x000ea20008000800 */
[----:B------:R-:W3:Y:S01]  /*00d0*/  S2R R4, SR_TID.X ;  /* 0x0000000000047919 */ /* 0x000ee20000002100 */
[----:B------:R-:W-:Y:S01]  /*00e0*/  BSSY.RECONVERGENT B0, `(.L_x_15) ;  /* 0x0000068000007945 */ /* 0x000fe20003800200 */
[----:B-1----:R-:W-:Y:S01]  /*00f0*/  ISETP.NE.AND P0, PT, R10, UR4, PT ;  /* 0x000000040a007c0c */ /* 0x002fe2000bf05270 */
[----:B---3--:R-:W-:-:S05]  /*0100*/  IMAD R5, R4, UR4, RZ ;  /* 0x0000000404057c24 */ /* 0x008fca000f8e02ff */
[----:B------:R-:W-:-:S13]  /*0110*/  ISETP.GE.OR P0, PT, R5, R6, P0 ;  /* 0x000000060500720c */ /* 0x000fda0000706670 */
[----:B0-2---:R-:W-:Y:S05]  /*0120*/  @P0 BRA `(.L_x_16) ;  /* 0x00000004008c0947 */ /* 0x005fea0003800000 */
[----:B------:R-:W-:Y:S01]  /*0130*/  ISETP.GE.AND P0, PT, R11, 0x1, PT ;  /* 0x000000010b00780c */ /* 0x000fe20003f06270 */
[----:B------:R-:W0:-:S12]  /*0140*/  LDCU UR4, c[0x0][0x394] ;  /* 0x00007280ff0477ac */ /* 0x000e180008000800 */
[----:B------:R-:W-:Y:S05]  /*0150*/  @!P0 BRA `(.L_x_17) ;  /* 0x00000000003c8947 */ /* 0x000fea0003800000 */
[----:B------:R-:W-:Y:S01]  /*0160*/  IMAD R7, R10, R7, -0x1 ;  /* 0xffffffff0a077424 */ /* 0x000fe200078e0207 */
[----:B------:R-:W1:Y:S01]  /*0170*/  LDCU.64 UR8, c[0x0][0x380] ;  /* 0x00007000ff0877ac */ /* 0x000e620008000a00 */
[----:B------:R-:W-:-:S05]  /*0180*/  NOP ;  /* 0x0000000000007918 */ /* 0x000fca0000000000 */
.L_x_18:
[----:B-1----:R-:W-:Y:S01]  /*0190*/  MOV R2, UR8 ;  /* 0x0000000800027c02 */ /* 0x002fe20008000f00 */
[----:B0-----:R-:W-:Y:S02]  /*01a0*/  VIADD R9, R7, UR4 ;  /* 0x0000000407097c36 */ /* 0x001fe40008000000 */
[----:B------:R-:W-:Y:S02]  /*01b0*/  IMAD.U32 R3, RZ, RZ, UR9 ;  /* 0x00000009ff037e24 */ /* 0x000fe4000f8e00ff */
[----:B------:R-:W-:-:S06]  /*01c0*/  IMAD.WIDE R8, R9, 0x4, R2 ;  /* 0x0000000409087825 */ /* 0x000fcc00078e0202 */
[----:B------:R-:W2:Y:S02]  /*01d0*/  LDG.E R9, desc[UR10][R8.64] ;  /* 0x0000000a08097981 */ /* 0x000ea4000c1e1900 */
[----:B--2--5:R-:W-:-:S13]  /*01e0*/  ISETP.NE.AND P0, PT, R9, R0, PT ;  /* 0x000000000900720c */ /* 0x024fda0003f05270 */
[----:B------:R-:W-:Y:S05]  /*01f0*/  @P0 BRA `(.L_x_17) ;  /* 0x0000000000140947 */ /* 0x000fea0003800000 */
[----:B------:R-:W-:Y:S02]  /*0200*/  UISETP.GT.U32.AND UP0, UPT, UR4, 0x1, UPT ;  /* 0x000000010400788c */ /* 0x000fe4000bf04070 */
[----:B------:R-:W-:-:S07]  /*0210*/  UIADD3 UR6, UPT, UPT, UR4, -0x1, URZ ;  /* 0xffffffff04067890 */ /* 0x000fce000fffe0ff */
[----:B------:R-:W-:Y:S01]  /*0220*/  UMOV UR4, UR6 ;  /* 0x0000000600047c82 */ /* 0x000fe20008000000 */
[----:B------:R-:W-:Y:S05]  /*0230*/  BRA.U UP0, `(.L_x_18) ;  /* 0xfffffffd00d47547 */ /* 0x000fea000b83ffff */
[----:B------:R-:W-:-:S05]  /*0240*/  UMOV UR4, URZ ;  /* 0x000000ff00047c82 */ /* 0x000fca0008000000 */
.L_x_17:
[----:B------:R-:W1:Y:S01]  /*0250*/  LDCU UR6, c[0x0][0x38c] ;  /* 0x00007180ff0677ac */ /* 0x000e620008000800 */
[----:B------:R-:W2:Y:S01]  /*0260*/  LDCU UR7, c[0x0][0x394] ;  /* 0x00007280ff0777ac */ /* 0x000ea20008000800 */
[----:B------:R-:W3:Y:S01]  /*0270*/  LDCU UR9, c[0x0][0x394] ;  /* 0x00007280ff0977ac */ /* 0x000ee20008000800 */
[----:B-1----:R-:W-:-:S04]  /*0280*/  UIADD3 UR8, UPT, UPT, UR6, -0x1, URZ ;  /* 0xffffffff06087890 */ /* 0x002fc8000fffe0ff */
[----:B--2---:R-:W-:Y:S01]  /*0290*/  UISETP.GT.AND UP0, UPT, UR8, UR7, UPT ;  /* 0x000000070800728c */ /* 0x004fe2000bf04270 */
[----:B---3--:R-:W-:-:S08]  /*02a0*/  MOV R7, UR9 ;  /* 0x0000000900077c02 */ /* 0x008fd00008000f00 */
[----:B------:R-:W-:Y:S05]  /*02b0*/  BRA.U !UP0, `(.L_x_19) ;  /* 0x00000001083c7547 */ /* 0x000fea000b800000 */
[----:B------:R-:W1:Y:S01]  /*02c0*/  LDCU UR7, c[0x0][0x390] ;  /* 0x00007200ff0777ac */ /* 0x000e620008000800 */
[----:B------:R-:W-:Y:S01]  /*02d0*/  IMAD.U32 R7, RZ, RZ, UR9 ;  /* 0x00000009ff077e24 */ /* 0x000fe2000f8e00ff */
[----:B------:R-:W2:Y:S01]  /*02e0*/  LDCU.64 UR12, c[0x0][0x380] ;  /* 0x00007000ff0c77ac */ /* 0x000ea20008000a00 */
[----:B-1----:R-:W-:-:S12]  /*02f0*/  UIMAD UR6, UR7, UR6, 0x1 ;  /* 0x00000001070674a4 */ /* 0x002fd8000f8e0206 */
.L_x_20:
[----:B------:R-:W-:Y:S01]  /*0300*/  IADD3 R9, PT, PT, R7, UR6, RZ ;  /* 0x0000000607097c10 */ /* 0x000fe2000fffe0ff */
[----:B--2---:R-:W-:Y:S01]  /*0310*/  IMAD.U32 R2, RZ, RZ, UR12 ;  /* 0x0000000cff027e24 */ /* 0x004fe2000f8e00ff */
[----:B------:R-:W-:-:S03]  /*0320*/  MOV R3, UR13 ;  /* 0x0000000d00037c02 */ /* 0x000fc60008000f00 */
[----:B------:R-:W-:-:S06]  /*0330*/  IMAD.WIDE R8, R9, 0x4, R2 ;  /* 0x0000000409087825 */ /* 0x000fcc00078e0202 */
[----:B------:R-:W2:Y:S02]  /*0340*/  LDG.E R9, desc[UR10][R8.64] ;  /* 0x0000000a08097981 */ /* 0x000ea4000c1e1900 */
[----:B--2--5:R-:W-:-:S13]  /*0350*/  ISETP.NE.AND P0, PT, R9, R0, PT ;  /* 0x000000000900720c */ /* 0x024fda0003f05270 */
[----:B------:R-:W-:Y:S05]  /*0360*/  @P0 BRA `(.L_x_19) ;  /* 0x0000000000100947 */ /* 0x000fea0003800000 */
[----:B------:R-:W-:-:S05]  /*0370*/  VIADD R7, R7, 0x1 ;  /* 0x0000000107077836 */ /* 0x000fca0000000000 */
[----:B------:R-:W-:-:S13]  /*0380*/  ISETP.NE.AND P0, PT, R7, UR8, PT ;  /* 0x0000000807007c0c */ /* 0x000fda000bf05270 */
[----:B------:R-:W-:Y:S05]  /*0390*/  @P0 BRA `(.L_x_20) ;  /* 0xfffffffc00d80947 */ /* 0x000fea000383ffff */
[----:B------:R-:W-:-:S07]  /*03a0*/  MOV R7, UR8 ;  /* 0x0000000800077c02 */ /* 0x000fce0008000f00 */
.L_x_19:
[----:B0-----:R-:W-:-:S13]  /*03b0*/  ISETP.GT.AND P0, PT, R7, UR4, PT ;  /* 0x0000000407007c0c */ /* 0x001fda000bf04270 */
[----:B------:R-:W-:Y:S05]  /*03c0*/  @!P0 BRA `(.L_x_16) ;  /* 0x0000000000e48947 */ /* 0x000fea0003800000 */
[----:B------:R-:W-:-:S05]  /*03d0*/  VIADD R7, R7, -UR4 ;  /* 0x8000000407077c36 */ /* 0x000fca0008000000 */
[C---:B------:R-:W-:Y:S02]  /*03e0*/  ISETP.GE.U32.AND P1, PT, R7.reuse, 0x7, PT ;  /* 0x000000070700780c */ /* 0x040fe40003f26070 */
[----:B------:R-:W-:-:S04]  /*03f0*/  IADD3 R11, PT, PT, R7, 0x1, RZ ;  /* 0x00000001070b7810 */ /* 0x000fc80007ffe0ff */
[----:B------:R-:W-:-:S04]  /*0400*/  LOP3.LUT R12, R11, 0x7, RZ, 0xc0, !PT ;  /* 0x000000070b0c7812 */ /* 0x000fc800078ec0ff */
[----:B------:R-:W-:-:S03]  /*0410*/  ISETP.NE.AND P0, PT, R12, RZ, PT ;  /* 0x000000ff0c00720c */ /* 0x000fc60003f05270 */
[----:B------:R-:W-:Y:S10]  /*0420*/  @!P1 BRA `(.L_x_21) ;  /* 0x0000000000509947 */ /* 0x000ff40003800000 */
[----:B------:R-:W0:Y:S01]  /*0430*/  LDCU UR6, c[0x0][0x390] ;  /* 0x00007200ff0677ac */ /* 0x000e220008000800 */
[----:B------:R-:W-:Y:S01]  /*0440*/  LOP3.LUT R7, R11, 0xfffffff8, RZ, 0xc0, !PT ;  /* 0xfffffff80b077812 */ /* 0x000fe200078ec0ff */
[----:B------:R-:W0:Y:S04]  /*0450*/  LDCU UR7, c[0x0][0x38c] ;  /* 0x00007180ff0777ac */ /* 0x000e280008000800 */
[----:B------:R-:W-:Y:S01]  /*0460*/  IMAD.MOV R10, RZ, RZ, -R7 ;  /* 0x000000ffff0a7224 */ /* 0x000fe200078e0a07 */
[----:B0-----:R-:W-:-:S06]  /*0470*/  UIMAD UR6, UR6, UR7, UR4 ;  /* 0x00000007060672a4 */ /* 0x001fcc000f8e0204 */
[----:B------:R-:W-:-:S07]  /*0480*/  MOV R7, UR6 ;  /* 0x0000000600077c02 */ /* 0x000fce0008000f00 */
.L_x_22:
[C---:B0-----:R-:W-:Y:S01]  /*0490*/  IMAD.WIDE R8, R7.reuse, 0x4, R2 ;  /* 0x0000000407087825 */ /* 0x041fe200078e0202 */
[----:B------:R-:W-:Y:S01]  /*04a0*/  UIADD3 UR4, UPT, UPT, UR4, 0x8, URZ ;  /* 0x0000000804047890 */ /* 0x000fe2000fffe0ff */
[----:B------:R-:W-:Y:S02]  /*04b0*/  IADD3 R7, PT, PT, R7, 0x8, RZ ;  /* 0x0000000807077810 */ /* 0x000fe40007ffe0ff */
[----:B------:R-:W-:Y:S01]  /*04c0*/  VIADD R10, R10, 0x8 ;  /* 0x000000080a0a7836 */ /* 0x000fe20000000000 */
[----:B------:R0:W-:Y:S04]  /*04d0*/  STG.E desc[UR10][R8.64], RZ ;  /* 0x000000ff08007986 */ /* 0x0001e8000c10190a */
[----:B------:R0:W-:Y:S01]  /*04e0*/  STG.E desc[UR10][R8.64+0x4], RZ ;  /* 0x000004ff08007986 */ /* 0x0001e2000c10190a */
[----:B------:R-:W-:-:S03]  /*04f0*/  ISETP.NE.AND P1, PT, R10, RZ, PT ;  /* 0x000000ff0a00720c */ /* 0x000fc60003f25270 */
[----:B------:R0:W-:Y:S04]  /*0500*/  STG.E desc[UR10][R8.64+0x8], RZ ;  /* 0x000008ff08007986 */ /* 0x0001e8000c10190a */
[----:B------:R0:W-:Y:S04]  /*0510*/  STG.E desc[UR10][R8.64+0xc], RZ ;  /* 0x00000cff08007986 */ /* 0x0001e8000c10190a */
[----:B------:R0:W-:Y:S04]  /*0520*/  STG.E desc[UR10][R8.64+0x10], RZ ;  /* 0x000010ff08007986 */ /* 0x0001e8000c10190a */
[----:B------:R0:W-:Y:S04]  /*0530*/  STG.E desc[UR10][R8.64+0x14], RZ ;  /* 0x000014ff08007986 */ /* 0x0001e8000c10190a */
[----:B------:R0:W-:Y:S04]  /*0540*/  STG.E desc[UR10][R8.64+0x18], RZ ;  /* 0x000018ff08007986 */ /* 0x0001e8000c10190a */
[----:B------:R0:W-:Y:S01]  /*0550*/  STG.E desc[UR10][R8.64+0x1c], RZ ;  /* 0x00001cff08007986 */ /* 0x0001e2000c10190a */
[----:B------:R-:W-:Y:S05]  /*0560*/  @P1 BRA `(.L_x_22) ;  /* 0xfffffffc00c81947 */ /* 0x000fea000383ffff */
.L_x_21:
[----:B------:R-:W-:Y:S05]  /*0570*/  @!P0 BRA `(.L_x_16) ;  /* 0x0000000000788947 */ /* 0x000fea0003800000 */
[----:B------:R-:W-:Y:S02]  /*0580*/  ISETP.GE.U32.AND P0, PT, R12, 0x4, PT ;  /* 0x000000040c00780c */ /* 0x000fe40003f06070 */
[----:B------:R-:W-:-:S04]  /*0590*/  LOP3.LUT R13, R11, 0x3, RZ, 0xc0, !PT ;  /* 0x000000030b0d7812 */ /* 0x000fc800078ec0ff */
[----:B------:R-:W-:-:S07]  /*05a0*/  ISETP.NE.AND P1, PT, R13, RZ, PT ;  /* 0x000000ff0d00720c */ /* 0x000fce0003f25270 */
[----:B------:R-:W-:Y:S06]  /*05b0*/  @!P0 BRA `(.L_x_23) ;  /* 0x0000000000248947 */ /* 0x000fec0003800000 */
[----:B------:R-:W1:Y:S08]  /*05c0*/  LDC R7, c[0x0][0x390] ;  /* 0x0000e400ff077b82 */ /* 0x000e700000000800 */
[----:B0-----:R-:W1:Y:S02]  /*05d0*/  LDC R8, c[0x0][0x38c] ;  /* 0x0000e300ff087b82 */ /* 0x001e640000000800 */
[----:B-1----:R-:W-:Y:S01]  /*05e0*/  IMAD R7, R7, R8, UR4 ;  /* 0x0000000407077e24 */ /* 0x002fe2000f8e0208 */
[----:B------:R-:W-:-:S03]  /*05f0*/  UIADD3 UR4, UPT, UPT, UR4, 0x4, URZ ;  /* 0x0000000404047890 */ /* 0x000fc6000fffe0ff */
[----:B------:R-:W-:-:S05]  /*0600*/  IMAD.WIDE R8, R7, 0x4, R2 ;  /* 0x0000000407087825 */ /* 0x000fca00078e0202 */
[----:B------:R1:W-:Y:S04]  /*0610*/  STG.E desc[UR10][R8.64], RZ ;  /* 0x000000ff08007986 */ /* 0x0003e8000c10190a */
[----:B------:R1:W-:Y:S04]  /*0620*/  STG.E desc[UR10][R8.64+0x4], RZ ;  /* 0x000004ff08007986 */ /* 0x0003e8000c10190a */
[----:B------:R1:W-:Y:S04]  /*0630*/  STG.E desc[UR10][R8.64+0x8], RZ ;  /* 0x000008ff08007986 */ /* 0x0003e8000c10190a */
[----:B------:R1:W-:Y:S02]  /*0640*/  STG.E desc[UR10][R8.64+0xc], RZ ;  /* 0x00000cff08007986 */ /* 0x0003e4000c10190a */
.L_x_23:
[----:B------:R-:W-:Y:S05]  /*0650*/  @!P1 BRA `(.L_x_16) ;  /* 0x0000000000409947 */ /* 0x000fea0003800000 */
[----:B------:R-:W-:Y:S02]  /*0660*/  LOP3.LUT R7, R11, 0x1, RZ, 0xc0, !PT ;  /* 0x000000010b077812 */ /* 0x000fe400078ec0ff */
[----:B------:R-:W-:Y:S02]  /*0670*/  ISETP.NE.AND P0, PT, R13, 0x1, PT ;  /* 0x000000010d00780c */ /* 0x000fe40003f05270 */
[----:B------:R-:W-:-:S13]  /*0680*/  ISETP.NE.U32.AND P1, PT, R7, 0x1, PT ;  /* 0x000000010700780c */ /* 0x000fda0003f25070 */
[----:B------:R-:W2:Y:S08]  /*0690*/  @!P1 LDC R10, c[0x0][0x390] ;  /* 0x0000e400ff0a9b82 */ /* 0x000eb00000000800 */
[----:B------:R-:W3:Y:S01]  /*06a0*/  @!P1 LDC R11, c[0x0][0x38c] ;  /* 0x0000e300ff0b9b82 */ /* 0x000ee20000000800 */
[----:B------:R-:W-:Y:S05]  /*06b0*/  @!P0 BRA `(.L_x_24) ;  /* 0x00000000001c8947 */ /* 0x000fea0003800000 */
[----:B------:R-:W4:Y:S08]  /*06c0*/  LDC R7, c[0x0][0x390] ;  /* 0x0000e400ff077b82 */ /* 0x000f300000000800 */
[----:B01----:R-:W4:Y:S02]  /*06d0*/  LDC R8, c[0x0][0x38c] ;  /* 0x0000e300ff087b82 */ /* 0x003f240000000800 */
[----:B----4-:R-:W-:Y:S01]  /*06e0*/  IMAD R7, R7, R8, UR4 ;  /* 0x0000000407077e24 */ /* 0x010fe2000f8e0208 */
[----:B------:R-:W-:-:S03]  /*06f0*/  UIADD3 UR4, UPT, UPT, UR4, 0x2, URZ ;  /* 0x0000000204047890 */ /* 0x000fc6000fffe0ff */
[----:B------:R-:W-:-:S05]  /*0700*/  IMAD.WIDE R8, R7, 0x4, R2 ;  /* 0x0000000407087825 */ /* 0x000fca00078e0202 */
[----:B------:R4:W-:Y:S04]  /*0710*/  STG.E desc[UR10][R8.64], RZ ;  /* 0x000000ff08007986 */ /* 0x0009e8000c10190a */
[----:B------:R4:W-:Y:S02]  /*0720*/  STG.E desc[UR10][R8.64+0x4], RZ ;  /* 0x000004ff08007986 */ /* 0x0009e4000c10190a */
.L_x_24:
[----:B--23--:R-:W-:-:S04]  /*0730*/  @!P1 IMAD R7, R10, R11, UR4 ;  /* 0x000000040a079e24 */ /* 0x00cfc8000f8e020b */
[----:B------:R-:W-:-:S05]  /*0740*/  @!P1 IMAD.WIDE R2, R7, 0x4, R2 ;  /* 0x0000000407029825 */ /* 0x000fca00078e0202 */
[----:B------:R2:W-:Y:S02]  /*0750*/  @!P1 STG.E desc[UR10][R2.64], RZ ;  /* 0x000000ff02009986 */ /* 0x0005e4000c10190a */
.L_x_16:
[----:B------:R-:W-:Y:S05]  /*0760*/  BSYNC.RECONVERGENT B0 ;  /* 0x0000000000007941 */ /* 0x000fea0003800200 */
.L_x_15:
[----:B------:R-:W3:Y:S01]  /*0770*/  LDCU UR4, c[0x0][0x394] ;  /* 0x00007280ff0477ac */ /* 0x000ee20008000800 */
[----:B------:R-:W-:Y:S01]  /*0780*/  BAR.SYNC.DEFER_BLOCKING 0x0 ;  /* 0x0000000000007b1d */ /* 0x000fe20000010000 */
[----:B---3--:R-:W-:-:S04]  /*0790*/  ISETP.NE.AND P0, PT, R4, UR4, PT ;  /* 0x0000000404007c0c */ /* 0x008fc8000bf05270 */
[----:B------:R-:W-:-:S13]  /*07a0*/  ISETP.GE.OR P0, PT, R5, R6, P0 ;  /* 0x000000060500720c */ /* 0x000fda0000706670 */
[----:B------:R-:W-:Y:S05]  /*07b0*/  @P0 EXIT ;  /* 0x000000000000094d */ /* 0x000fea0003800000 */
[----:B------:R-:W3:Y:S01]  /*07c0*/  LDC R6, c[0x0][0x38c] ;  /* 0x0000e300ff067b82 */ /* 0x000ee20000000800 */
[----:B------:R-:W0:Y:S01]  /*07d0*/  LDCU UR4, c[0x0][0x390] ;  /* 0x00007200ff0477ac */ /* 0x000e220008000800 */
[----:B------:R-:W1:Y:S06]  /*07e0*/  LDCU UR6, c[0x0][0x390] ;  /* 0x00007200ff0677ac */ /* 0x000e6c0008000800 */
[----:B------:R-:W1:Y:S08]  /*07f0*/  LDC R7, c[0x0][0x394] ;  /* 0x0000e500ff077b82 */ /* 0x000e700000000800 */
[----:B------:R-:W1:Y:S01]  /*0800*/  LDC.64 R4, c[0x0][0x380] ;  /* 0x0000e000ff047b82 */ /* 0x000e620000000a00 */
[----:B0-----:R-:W-:-:S04]  /*0810*/  UISETP.LT.AND UP0, UPT, URZ, UR4, UPT ;  /* 0x00000004ff00728c */ /* 0x001fc8000bf01270 */
[----:B------:R-:W-:-:S12]  /*0820*/  USEL UR4, URZ, UR4, UP0 ;  /* 0x00000004ff047287 */ /* 0x000fd80008000000 */
.L_x_26:
[----:B-1----:R-:W-:Y:S02]  /*0830*/  UISETP.GE.AND UP0, UPT, UR6, 0x1, UPT ;  /* 0x000000010600788c */ /* 0x002fe4000bf06270 */
[----:B------:R-:W-:-:S07]  /*0840*/  UMOV UR7, UR6 ;  /* 0x0000000600077c82 */ /* 0x000fce0008000000 */
[----:B------:R-:W-:Y:S05]  /*0850*/  BRA.U !UP0, `(.L_x_25) ;  /* 0x00000001081c7547 */ /* 0x000fea000b800000 */
[----:B------:R-:W-:-:S06]  /*0860*/  UIADD3 UR6, UPT, UPT, UR6, -0x1, URZ ;  /* 0xffffffff06067890 */ /* 0x000fcc000fffe0ff */
[----:B--23--:R-:W-:-:S04]  /*0870*/  IMAD R3, R6, UR6, R7 ;  /* 0x0000000606037c24 */ /* 0x00cfc8000f8e0207 */
[----:B------:R-:W-:-:S06]  /*0880*/  IMAD.WIDE R2, R3, 0x4, R4 ;  /* 0x0000000403027825 */ /* 0x000fcc00078e0204 */
[----:B------:R-:W2:Y:S02]  /*0890*/  LDG.E R3, desc[UR10][R2.64] ;  /* 0x0000000a02037981 */ /* 0x000ea4000c1e1900 */
[----:B--2--5:R-:W-:-:S13]  /*08a0*/  ISETP.NE.AND P0, PT, R3, R0, PT ;  /* 0x000000000300720c */ /* 0x024fda0003f05270 */
[----:B------:R-:W-:Y:S05]  /*08b0*/  @!P0 BRA `(.L_x_26) ;  /* 0xfffffffc00dc8947 */ /* 0x000fea000383ffff */
[----:B------:R-:W-:-:S05]  /*08c0*/  UMOV UR4, UR7 ;  /* 0x0000000700047c82 */ /* 0x000fca0008000000 */
.L_x_25:
[----:B---3--:R-:W0:Y:S01]  /*08d0*/  LDC R6, c[0x0][0x388] ;  /* 0x0000e200ff067b82 */ /* 0x008e220000000800 */
[----:B------:R-:W1:Y:S07]  /*08e0*/  LDCU UR8, c[0x0][0x38c] ;  /* 0x00007180ff0877ac */ /* 0x000e6e0008000800 */
[----:B--2---:R-:W0:Y:S08]  /*08f0*/  LDC R3, c[0x0][0x390] ;  /* 0x0000e400ff037b82 */ /* 0x004e300000000800 */
[----:B------:R-:W2:Y:S08]  /*0900*/  LDC R7, c[0x0][0x394] ;  /* 0x0000e500ff077b82 */ /* 0x000eb00000000800 */
[----:B------:R-:W3:Y:S01]  /*0910*/  LDC.64 R4, c[0x0][0x380] ;  /* 0x0000e000ff047b82 */ /* 0x000ee20000000a00 */
[----:B01----:R-:W-:-:S07]  /*0920*/  VIADDMNMX R6, R6, 0xffffffff, R3, !PT ;  /* 0xffffffff06067846 */ /* 0x003fce0007800103 */
.L_x_28:
[----:B------:R-:W-:Y:S01]  /*0930*/  ISETP.NE.AND P0, PT, R6, UR5, PT ;  /* 0x0000000506007c0c */ /* 0x000fe2000bf05270 */
[----:B------:R-:W-:-:S12]  /*0940*/  UMOV UR6, UR5 ;  /* 0x0000000500067c82 */ /* 0x000fd80008000000 */
[----:B------:R-:W-:Y:S05]  /*0950*/  @!P0 BRA `(.L_x_27) ;  /* 0x0000000000208947 */ /* 0x000fea0003800000 */
[----:B------:R-:W-:-:S06]  /*0960*/  UIMAD UR7, UR5, UR8, UR8 ;  /* 0x00000008050772a4 */ /* 0x000fcc000f8e0208 */
[----:B--2---:R-:W-:-:S04]  /*0970*/  VIADD R3, R7, UR7 ;  /* 0x0000000707037c36 */ /* 0x004fc80008000000 */
[----:B---3--:R-:W-:-:S06]  /*0980*/  IMAD.WIDE R2, R3, 0x4, R4 ;  /* 0x0000000403027825 */ /* 0x008fcc00078e0204 */
[----:B------:R-:W2:Y:S01]  /*0990*/  LDG.E R3, desc[UR10][R2.64] ;  /* 0x0000000a02037981 */ /* 0x000ea2000c1e1900 */
[----:B------:R-:W-:Y:S01]  /*09a0*/  UIADD3 UR5, UPT, UPT, UR5, 0x1, URZ ;  /* 0x0000000105057890 */ /* 0x000fe2000fffe0ff */
[----:B--2--5:R-:W-:-:S13]  /*09b0*/  ISETP.NE.AND P0, PT, R3, R0, PT ;  /* 0x000000000300720c */ /* 0x024fda0003f05270 */
[----:B------:R-:W-:Y:S05]  /*09c0*/  @!P0 BRA `(.L_x_28) ;  /* 0xfffffffc00d88947 */ /* 0x000fea000383ffff */
[----:B------:R-:W-:-:S07]  /*09d0*/  MOV R6, UR6 ;  /* 0x0000000600067c02 */ /* 0x000fce0008000f00 */
.L_x_27:
[----:B------:R-:W-:-:S13]  /*09e0*/  ISETP.GT.AND P0, PT, R6, UR4, PT ;  /* 0x0000000406007c0c */ /* 0x000fda000bf04270 */
[----:B------:R-:W-:Y:S05]  /*09f0*/  @!P0 EXIT ;  /* 0x000000000000894d */ /* 0x000fea0003800000 */
[----:B------:R-:W-:-:S05]  /*0a00*/  VIADD R6, R6, -UR4 ;  /* 0x8000000406067c36 */ /* 0x000fca0008000000 */
[C---:B------:R-:W-:Y:S02]  /*0a10*/  ISETP.GE.U32.AND P1, PT, R6.reuse, 0x7, PT ;  /* 0x000000070600780c */ /* 0x040fe40003f26070 */
[----:B-----5:R-:W-:-:S04]  /*0a20*/  IADD3 R0, PT, PT, R6, 0x1, RZ ;  /* 0x0000000106007810 */ /* 0x020fc80007ffe0ff */
[----:B------:R-:W-:-:S04]  /*0a30*/  LOP3.LUT R22, R0, 0x7, RZ, 0xc0, !PT ;  /* 0x0000000700167812 */ /* 0x000fc800078ec0ff */
[----:B------:R-:W-:-:S03]  /*0a40*/  ISETP.NE.AND P0, PT, R22, RZ, PT ;  /* 0x000000ff1600720c */ /* 0x000fc60003f05270 */
[----:B------:R-:W-:Y:S10]  /*0a50*/  @!P1 BRA `(.L_x_29) ;  /* 0x00000000006c9947 */ /* 0x000ff40003800000 */
[----:B------:R-:W0:Y:S01]  /*0a60*/  LDC R23, c[0x0][0x38c] ;  /* 0x0000e300ff177b82 */ /* 0x000e220000000800 */
[----:B---3--:R-:W-:-:S05]  /*0a70*/  LOP3.LUT R4, R0, 0xfffffff8, RZ, 0xc0, !PT ;  /* 0xfffffff800047812 */ /* 0x008fca00078ec0ff */
[----:B------:R-:W-:Y:S02]  /*0a80*/  IMAD.MOV R20, RZ, RZ, -R4 ;  /* 0x000000ffff147224 */ /* 0x000fe400078e0a04 */
[----:B------:R-:W0:Y:S08]  /*0a90*/  LDC R6, c[0x0][0x394] ;  /* 0x0000e500ff067b82 */ /* 0x000e300000000800 */
[----:B------:R-:W1:Y:S01]  /*0aa0*/  LDC.64 R2, c[0x0][0x380] ;  /* 0x0000e000ff027b82 */ /* 0x000e620000000a00 */
[----:B0-----:R-:W-:-:S07]  /*0ab0*/  IMAD R21, R23, UR4, R6 ;  /* 0x0000000417157c24 */ /* 0x001fce000f8e0206 */
.L_x_30:
[----:B01----:R-:W-:Y:S01]  /*0ac0*/  IMAD.WIDE R4, R21, 0x4, R2 ;  /* 0x0000000415047825 */ /* 0x003fe200078e0202 */
[----:B------:R-:W-:Y:S01]  /*0ad0*/  IADD3 R20, PT, PT, R20, 0x8, RZ ;  /* 0x0000000814147810 */ /* 0x000fe20007ffe0ff */
[----:B------:R-:W-:Y:S02]  /*0ae0*/  UIADD3 UR4, UPT, UPT, UR4, 0x8, URZ ;  /* 0x0000000804047890 */ /* 0x000fe4000fffe0ff */
[C---:B------:R-:W-:Y:S01]  /*0af0*/  IMAD R21, R23.reuse, 0x8, R21 ;  /* 0x0000000817157824 */ /* 0x040fe200078e0215 */
[----:B------:R0:W-:Y:S01]  /*0b00*/  STG.E desc[UR10][R4.64], RZ ;  /* 0x000000ff04007986 */ /* 0x0001e2000c10190a */
[----:B--2---:R-:W-:Y:S01]  /*0b10*/  IMAD.WIDE R6, R23, 0x4, R4 ;  /* 0x0000000417067825 */ /* 0x004fe200078e0204 */
[----:B------:R-:W-:-:S04]  /*0b20*/  ISETP.NE.AND P1, PT, R20, RZ, PT ;  /* 0x000000ff1400720c */ /* 0x000fc80003f25270 */
[----:B------:R0:W-:Y:S01]  /*0b30*/  STG.E desc[UR10][R6.64], RZ ;  /* 0x000000ff06007986 */ /* 0x0001e2000c10190a */
[----:B----4-:R-:W-:-:S05]  /*0b40*/  IMAD.WIDE R8, R23, 0x4, R6 ;  /* 0x0000000417087825 */ /* 0x010fca00078e0206 */
[----:B------:R0:W-:Y:S01]  /*0b50*/  STG.E desc[UR10][R8.64], RZ ;  /* 0x000000ff08007986 */ /* 0x0001e2000c10190a */
[----:B------:R-:W-:-:S05]  /*0b60*/  IMAD.WIDE R10, R23, 0x4, R8 ;  /* 0x00000004170a7825 */ /* 0x000fca00078e0208 */
        /* <DEDUP_REMOVED lines=9> */
[----:B------:R-:W-:Y:S05]  /*0c00*/  @P1 BRA `(.L_x_30) ;  /* 0xfffffffc00ac1947 */ /* 0x000fea000383ffff */
.L_x_29:
[----:B------:R-:W-:Y:S05]  /*0c10*/  @!P0 EXIT ;  /* 0x000000000000894d */ /* 0x000fea0003800000 */
[----:B------:R-:W-:Y:S02]  /*0c20*/  ISETP.GE.U32.AND P0, PT, R22, 0x4, PT ;  /* 0x000000041600780c */ /* 0x000fe40003f06070 */
[----:B0-----:R-:W-:-:S04]  /*0c30*/  LOP3.LUT R10, R0, 0x3, RZ, 0xc0, !PT ;  /* 0x00000003000a7812 */ /* 0x001fc800078ec0ff */
[----:B------:R-:W-:-:S07]  /*0c40*/  ISETP.NE.AND P1, PT, R10, RZ, PT ;  /* 0x000000ff0a00720c */ /* 0x000fce0003f25270 */
[----:B------:R-:W-:Y:S06]  /*0c50*/  @!P0 BRA `(.L_x_31) ;  /* 0x0000000000348947 */ /* 0x000fec0003800000 */
[----:B----4-:R-:W0:Y:S08]  /*0c60*/  LDC R9, c[0x0][0x38c] ;  /* 0x0000e300ff097b82 */ /* 0x010e300000000800 */
[----:B---3--:R-:W0:Y:S08]  /*0c70*/  LDC R4, c[0x0][0x394] ;  /* 0x0000e500ff047b82 */ /* 0x008e300000000800 */
[----:B------:R-:W1:Y:S01]  /*0c80*/  LDC.64 R2, c[0x0][0x380] ;  /* 0x0000e000ff027b82 */ /* 0x000e620000000a00 */
[----:B0-----:R-:W-:Y:S01]  /*0c90*/  IMAD R5, R9, UR4, R4 ;  /* 0x0000000409057c24 */ /* 0x001fe2000f8e0204 */
[----:B------:R-:W-:-:S03]  /*0ca0*/  UIADD3 UR4, UPT, UPT, UR4, 0x4, URZ ;  /* 0x0000000404047890 */ /* 0x000fc6000fffe0ff */
[----:B-1----:R-:W-:-:S05]  /*0cb0*/  IMAD.WIDE R2, R5, 0x4, R2 ;  /* 0x0000000405027825 */ /* 0x002fca00078e0202 */
[----:B------:R0:W-:Y:S01]  /*0cc0*/  STG.E desc[UR10][R2.64], RZ ;  /* 0x000000ff02007986 */ /* 0x0001e2000c10190a */
[----:B------:R-:W-:-:S05]  /*0cd0*/  IMAD.WIDE R4, R9, 0x4, R2 ;  /* 0x0000000409047825 */ /* 0x000fca00078e0202 */
[----:B------:R0:W-:Y:S01]  /*0ce0*/  STG.E desc[UR10][R4.64], RZ ;  /* 0x000000ff04007986 */ /* 0x0001e2000c10190a */
[----:B--2---:R-:W-:-:S05]  /*0cf0*/  IMAD.WIDE R6, R9, 0x4, R4 ;  /* 0x0000000409067825 */ /* 0x004fca00078e0204 */
[----:B------:R0:W-:Y:S01]  /*0d00*/  STG.E desc[UR10][R6.64], RZ ;  /* 0x000000ff06007986 */ /* 0x0001e2000c10190a */
[----:B------:R-:W-:-:S05]  /*0d10*/  IMAD.WIDE R8, R9, 0x4, R6 ;  /* 0x0000000409087825 */ /* 0x000fca00078e0206 */
[----:B------:R0:W-:Y:S02]  /*0d20*/  STG.E desc[UR10][R8.64], RZ ;  /* 0x000000ff08007986 */ /* 0x0001e4000c10190a */
.L_x_31:
[----:B------:R-:W-:Y:S05]  /*0d30*/  @!P1 EXIT ;  /* 0x000000000000994d */ /* 0x000fea0003800000 */
[----:B------:R-:W-:Y:S02]  /*0d40*/  ISETP.NE.AND P0, PT, R10, 0x1, PT ;  /* 0x000000010a00780c */ /* 0x000fe40003f05270 */
[----:B------:R-:W-:-:S04]  /*0d50*/  LOP3.LUT R0, R0, 0x1, RZ, 0xc0, !PT ;  /* 0x0000000100007812 */ /* 0x000fc800078ec0ff */
[----:B------:R-:W-:-:S07]  /*0d60*/  ISETP.NE.U32.AND P1, PT, R0, 0x1, PT ;  /* 0x000000010000780c */ /* 0x000fce0003f25070 */
[----:B------:R-:W-:Y:S06]  /*0d70*/  @!P0 BRA `(.L_x_32) ;  /* 0x0000000000248947 */ /* 0x000fec0003800000 */
[----:B0--3--:R-:W2:Y:S08]  /*0d80*/  LDC R5, c[0x0][0x38c] ;  /* 0x0000e300ff057b82 */ /* 0x009eb00000000800 */
[----:B------:R-:W2:Y:S08]  /*0d90*/  LDC R0, c[0x0][0x394] ;  /* 0x0000e500ff007b82 */ /* 0x000eb00000000800 */
[----:B------:R-:W0:Y:S01]  /*0da0*/  LDC.64 R2, c[0x0][0x380] ;  /* 0x0000e000ff027b82 */ /* 0x000e220000000a00 */
[----:B--2---:R-:W-:Y:S01]  /*0db0*/  IMAD R7, R5, UR4, R0 ;  /* 0x0000000405077c24 */ /* 0x004fe2000f8e0200 */
[----:B------:R-:W-:-:S03]  /*0dc0*/  UIADD3 UR4, UPT, UPT, UR4, 0x2, URZ ;  /* 0x0000000204047890 */ /* 0x000fc6000fffe0ff */
[----:B0-----:R-:W-:-:S05]  /*0dd0*/  IMAD.WIDE R2, R7, 0x4, R2 ;  /* 0x0000000407027825 */ /* 0x001fca00078e0202 */
[----:B------:R1:W-:Y:S01]  /*0de0*/  STG.E desc[UR10][R2.64], RZ ;  /* 0x000000ff02007986 */ /* 0x0003e2000c10190a */
[----:B------:R-:W-:-:S05]  /*0df0*/  IMAD.WIDE R4, R5, 0x4, R2 ;  /* 0x0000000405047825 */ /* 0x000fca00078e0202 */
[----:B------:R1:W-:Y:S02]  /*0e00*/  STG.E desc[UR10][R4.64], RZ ;  /* 0x000000ff04007986 */ /* 0x0003e4000c10190a */
.L_x_32:
[----:B------:R-:W-:Y:S05]  /*0e10*/  @P1 EXIT ;  /* 0x000000000000194d */ /* 0x000fea0003800000 */
[----:B01-3--:R-:W0:Y:S08]  /*0e20*/  LDC R5, c[0x0][0x38c] ;  /* 0x0000e300ff057b82 */ /* 0x00be300000000800 */
[----:B------:R-:W0:Y:S08]  /*0e30*/  LDC R0, c[0x0][0x394] ;  /* 0x0000e500ff007b82 */ /* 0x000e300000000800 */
[----:B------:R-:W1:Y:S01]  /*0e40*/  LDC.64 R2, c[0x0][0x380] ;  /* 0x0000e000ff027b82 */ /* 0x000e620000000a00 */
[----:B0-----:R-:W-:-:S04]  /*0e50*/  IMAD R5, R5, UR4, R0 ;  /* 0x0000000405057c24 */ /* 0x001fc8000f8e0200 */
[----:B-1----:R-:W-:-:S05]  /*0e60*/  IMAD.WIDE R2, R5, 0x4, R2 ;  /* 0x0000000405027825 */ /* 0x002fca00078e0202 */
[----:B------:R-:W-:Y:S01]  /*0e70*/  STG.E desc[UR10][R2.64], RZ ;  /* 0x000000ff02007986 */ /* 0x000fe2000c10190a */
[----:B------:R-:W-:Y:S05]  /*0e80*/  EXIT ;  /* 0x000000000000794d */ /* 0x000fea0003800000 */
.L_x_33:
        /* <DEDUP_REMOVED lines=15> */
.L_x_48:


//--------------------- .text._Z15rellenarTableroPiiiiP17curandStateXORWOW --------------------------
	.section	.text._Z15rellenarTableroPiiiiP17curandStateXORWOW,"ax",@progbits
	.align	128
        .global         _Z15rellenarTableroPiiiiP17curandStateXORWOW
        .type           _Z15rellenarTableroPiiiiP17curandStateXORWOW,@function
        .size           _Z15rellenarTableroPiiiiP17curandStateXORWOW,(.L_x_49 - _Z15rellenarTableroPiiiiP17curandStateXORWOW)
        .other          _Z15rellenarTableroPiiiiP17curandStateXORWOW,@"STO_CUDA_ENTRY STV_DEFAULT"
_Z15rellenarTableroPiiiiP17curandStateXORWOW:
.text._Z15rellenarTableroPiiiiP17curandStateXORWOW:
[----:B------:R-:W-:Y:S01]  /*0000*/  LDC R1, c[0x0][0x37c] ;  /* 0x0000df00ff017b82 */ /* 0x000fe20000000800 */
[----:B------:R-:W0:Y:S07]  /*0010*/  S2R R2, SR_TID.Y ;  /* 0x0000000000027919 */ /* 0x000e2e0000002200 */
[----:B------:R-:W1:Y:S01]  /*0020*/  LDC R0, c[0x0][0x360] ;  /* 0x0000d800ff007b82 */ /* 0x000e620000000800 */
[----:B------:R-:W2:Y:S01]  /*0030*/  LDCU.64 UR6, c[0x0][0x388] ;  /* 0x00007100ff0677ac */ /* 0x000ea20008000a00 */
[----:B------:R-:W1:Y:S06]  /*0040*/  S2R R5, SR_TID.X ;  /* 0x0000000000057919 */ /* 0x000e6c0000002100 */
[----:B------:R-:W0:Y:S08]  /*0050*/  S2UR UR5, SR_CTAID.Y ;  /* 0x00000000000579c3 */ /* 0x000e300000002600 */
[----:B------:R-:W0:Y:S08]  /*0060*/  LDC R3, c[0x0][0x364] ;  /* 0x0000d900ff037b82 */ /* 0x000e300000000800 */
[----:B------:R-:W1:Y:S01]  /*0070*/  S2UR UR4, SR_CTAID.X ;  /* 0x00000000000479c3 */ /* 0x000e620000002500 */
[----:B0-----:R-:W-:-:S05]  /*0080*/  IMAD R3, R3, UR5, R2 ;  /* 0x0000000503037c24 */ /* 0x001fca000f8e0202 */
[----:B--2---:R-:W-:Y:S01]  /*0090*/  ISETP.GE.AND P0, PT, R3, UR7, PT ;  /* 0x0000000703007c0c */ /* 0x004fe2000bf06270 */
[----:B-1----:R-:W-:-:S05]  /*00a0*/  IMAD R0, R0, UR4, R5 ;  /* 0x0000000400007c24 */ /* 0x002fca000f8e0205 */
[----:B------:R-:W-:-:S13]  /*00b0*/  ISETP.GE.OR P0, PT, R0, UR6, P0 ;  /* 0x0000000600007c0c */ /* 0x000fda0008706670 */
[----:B------:R-:W-:Y:S05]  /*00c0*/  @P0 EXIT ;  /* 0x000000000000094d */ /* 0x000fea0003800000 */
[----:B------:R-:W0:Y:S01]  /*00d0*/  LDC.64 R10, c[0x0][0x380] ;  /* 0x0000e000ff0a7b82 */ /* 0x000e220000000a00 */
[----:B------:R-:W1:Y:S01]  /*00e0*/  LDCU.64 UR4, c[0x0][0x358] ;  /* 0x00006b00ff0477ac */ /* 0x000e620008000a00 */
[----:B------:R-:W-:-:S04]  /*00f0*/  IMAD R15, R0, UR7, R3 ;  /* 0x00000007000f7c24 */ /* 0x000fc8000f8e0203 */
[----:B0-----:R-:W-:-:S05]  /*0100*/  IMAD.WIDE R10, R15, 0x4, R10 ;  /* 0x000000040f0a7825 */ /* 0x001fca00078e020a */
[----:B-1----:R-:W2:Y:S02]  /*0110*/  LDG.E R0, desc[UR4][R10.64] ;  /* 0x000000040a007981 */ /* 0x002ea4000c1e1900 */
[----:B--2---:R-:W-:-:S13]  /*0120*/  ISETP.NE.AND P0, PT, R0, RZ, PT ;  /* 0x000000ff0000720c */ /* 0x004fda0003f05270 */
[----:B------:R-:W-:Y:S05]  /*0130*/  @P0 EXIT ;  /* 0x000000000000094d */ /* 0x000fea0003800000 */
[----:B------:R-:W0:Y:S01]  /*0140*/  LDC.64 R8, c[0x0][0x398] ;  /* 0x0000e600ff087b82 */ /* 0x000e220000000a00 */
[----:B------:R-:W-:Y:S01]  /*0150*/  SHF.R.S32.HI R0, RZ, 0x1f, R15 ;  /* 0x0000001fff007819 */ /* 0x000fe2000001140f */
[----:B------:R-:W-:Y:S01]  /*0160*/  IMAD.MOV.U32 R12, RZ, RZ, 0x5e618f55 ;  /* 0x5e618f55ff0c7424 */ /* 0x000fe200078e00ff */
[----:B------:R-:W-:Y:S01]  /*0170*/  ISETP.NE.AND P0, PT, R15, RZ, PT ;  /* 0x000000ff0f00720c */ /* 0x000fe20003f05270 */
[----:B------:R-:W-:Y:S01]  /*0180*/  IMAD.MOV.U32 R13, RZ, RZ, -0x74397fae ;  /* 0x8bc68052ff0d7424 */ /* 0x000fe200078e00ff */
[----:B------:R-:W-:Y:S01]  /*0190*/  BSSY.RECONVERGENT B0, `(.L_x_34) ;  /* 0x00000e4000007945 */ /* 0x000fe20003800200 */
[----:B------:R-:W-:Y:S02]  /*01a0*/  IMAD R3, R0, 0x30, RZ ;  /* 0x0000003000037824 */ /* 0x000fe400078e02ff */
[----:B------:R-:W-:Y:S02]  /*01b0*/  IMAD.MOV.U32 R2, RZ, RZ, -0x6e0f1928 ;  /* 0x91f0e6d8ff027424 */ /* 0x000fe400078e00ff */
[----:B------:R-:W-:-:S02]  /*01c0*/  IMAD.MOV.U32 R18, RZ, RZ, -0x23270784 ;  /* 0xdcd8f87cff127424 */ /* 0x000fc400078e00ff */
[----:B------:R-:W-:Y:S02]  /*01d0*/  IMAD.MOV.U32 R19, RZ, RZ, -0x7b3d0daa ;  /* 0x84c2f256ff137424 */ /* 0x000fe400078e00ff */
[----:B------:R-:W-:Y:S02]  /*01e0*/  IMAD.MOV.U32 R17, RZ, RZ, -0x74397fae ;  /* 0x8bc68052ff117424 */ /* 0x000fe400078e00ff */
[----:B------:R-:W-:Y:S02]  /*01f0*/  IMAD.MOV.U32 R7, RZ, RZ, -0x75bd8fc ;  /* 0xf8a42704ff077424 */ /* 0x000fe400078e00ff */
[----:B------:R-:W-:Y:S02]  /*0200*/  IMAD.MOV.U32 R6, RZ, RZ, -0x6e0f1928 ;  /* 0x91f0e6d8ff067424 */ /* 0x000fe400078e00ff */
[----:B------:R-:W-:Y:S02]  /*0210*/  IMAD.MOV.U32 R5, RZ, RZ, -0x7b3d0daa ;  /* 0x84c2f256ff057424 */ /* 0x000fe400078e00ff */
[----:B------:R-:W-:-:S02]  /*0220*/  IMAD.MOV.U32 R4, RZ, RZ, -0x23270784 ;  /* 0xdcd8f87cff047424 */ /* 0x000fc400078e00ff */
[----:B0-----:R-:W-:-:S04]  /*0230*/  IMAD.WIDE.U32 R8, R15, 0x30, R8 ;  /* 0x000000300f087825 */ /* 0x001fc800078e0008 */
[----:B------:R-:W-:Y:S02]  /*0240*/  IMAD.IADD R9, R9, 0x1, R3 ;  /* 0x0000000109097824 */ /* 0x000fe400078e0203 */
[----:B------:R-:W-:-:S03]  /*0250*/  IMAD.MOV.U32 R3, RZ, RZ, -0x75bd8fc ;  /* 0xf8a42704ff037424 */ /* 0x000fc600078e00ff */
[----:B------:R0:W-:Y:S04]  /*0260*/  STG.E.64 desc[UR4][R8.64], R12 ;  /* 0x0000000c08007986 */ /* 0x0001e8000c101b04 */
[----:B------:R0:W-:Y:S04]  /*0270*/  STG.E.64 desc[UR4][R8.64+0x8], R2 ;  /* 0x0000080208007986 */ /* 0x0001e8000c101b04 */
[----:B------:R0:W-:Y:S01]  /*0280*/  STG.E.64 desc[UR4][R8.64+0x10], R18 ;  /* 0x0000101208007986 */ /* 0x0001e2000c101b04 */
[----:B------:R-:W-:Y:S05]  /*0290*/  @!P0 BRA `(.L_x_35) ;  /* 0x0000000c004c8947 */ /* 0x000fea0003800000 */
[----:B------:R-:W-:Y:S02]  /*02a0*/  IMAD.MOV.U32 R14, RZ, RZ, RZ ;  /* 0x000000ffff0e7224 */ /* 0x000fe400078e00ff */
[----:B------:R-:W-:Y:S02]  /*02b0*/  IMAD.MOV.U32 R17, RZ, RZ, -0x74397fae ;  /* 0x8bc68052ff117424 */ /* 0x000fe400078e00ff */
[----:B------:R-:W-:Y:S02]  /*02c0*/  IMAD.MOV.U32 R6, RZ, RZ, -0x6e0f1928 ;  /* 0x91f0e6d8ff067424 */ /* 0x000fe400078e00ff */
[----:B------:R-:W-:Y:S02]  /*02d0*/  IMAD.MOV.U32 R7, RZ, RZ, -0x75bd8fc ;  /* 0xf8a42704ff077424 */ /* 0x000fe400078e00ff */
[----:B------:R-:W-:Y:S02]  /*02e0*/  IMAD.MOV.U32 R4, RZ, RZ, -0x23270784 ;  /* 0xdcd8f87cff047424 */ /* 0x000fe400078e00ff */
[----:B------:R-:W-:-:S07]  /*02f0*/  IMAD.MOV.U32 R5, RZ, RZ, -0x7b3d0daa ;  /* 0x84c2f256ff057424 */ /* 0x000fce00078e00ff */
.L_x_41:
[----:B------:R-:W-:Y:S01]  /*0300*/  LOP3.LUT R16, R15, 0x3, RZ, 0xc0, !PT ;  /* 0x000000030f107812 */ /* 0x000fe200078ec0ff */
[----:B------:R-:W-:Y:S03]  /*0310*/  BSSY.RECONVERGENT B1, `(.L_x_36) ;  /* 0x00000c5000017945 */ /* 0x000fe60003800200 */
[----:B------:R-:W-:-:S04]  /*0320*/  ISETP.NE.U32.AND P0, PT, R16, RZ, PT ;  /* 0x000000ff1000720c */ /* 0x000fc80003f05070 */
[----:B------:R-:W-:-:S13]  /*0330*/  ISETP.NE.AND.EX P0, PT, RZ, RZ, PT, P0 ;  /* 0x000000ffff00720c */ /* 0x000fda0003f05300 */
[----:B-1----:R-:W-:Y:S05]  /*0340*/  @!P0 BRA `(.L_x_37) ;  /* 0x0000000c00048947 */ /* 0x002fea0003800000 */
[----:B0-----:R-:W0:Y:S01]  /*0350*/  LDC.64 R2, c[0x4][RZ] ;  /* 0x01000000ff027b82 */ /* 0x001e220000000a00 */
[----:B------:R-:W-:Y:S02]  /*0360*/  IMAD.MOV.U32 R19, RZ, RZ, RZ ;  /* 0x000000ffff137224 */ /* 0x000fe400078e00ff */
[----:B0-----:R-:W-:-:S07]  /*0370*/  IMAD.WIDE.U32 R2, R14, 0xc80, R2 ;  /* 0x00000c800e027825 */ /* 0x001fce00078e0002 */
.L_x_40:
[----:B-1----:R-:W-:Y:S01]  /*0380*/  IMAD.MOV.U32 R17, RZ, RZ, RZ ;  /* 0x000000ffff117224 */ /* 0x002fe200078e00ff */
[----:B------:R-:W-:Y:S01]  /*0390*/  CS2R R4, SRZ ;  /* 0x0000000000047805 */ /* 0x000fe2000001ff00 */
[----:B------:R-:W-:Y:S01]  /*03a0*/  IMAD.MOV.U32 R21, RZ, RZ, RZ ;  /* 0x000000ffff157224 */ /* 0x000fe200078e00ff */
[----:B------:R-:W-:-:S07]  /*03b0*/  CS2R R6, SRZ ;  /* 0x0000000000067805 */ /* 0x000fce000001ff00 */
.L_x_39:
[----:B------:R-:W-:-:S05]  /*03c0*/  IMAD.WIDE.U32 R12, R21, 0x4, R8 ;  /* 0x00000004150c7825 */ /* 0x000fca00078e0008 */
[----:B------:R0:W5:Y:S01]  /*03d0*/  LDG.E R18, desc[UR4][R12.64+0x4] ;  /* 0x000004040c127981 */ /* 0x000162000c1e1900 */
[----:B------:R-:W-:Y:S02]  /*03e0*/  IMAD.SHL.U32 R20, R21, 0x20, RZ ;  /* 0x0000002015147824 */ /* 0x000fe400078e00ff */
[----:B------:R-:W-:-:S07]  /*03f0*/  IMAD.MOV.U32 R23, RZ, RZ, RZ ;  /* 0x000000ffff177224 */ /* 0x000fce00078e00ff */
.L_x_38:
[----:B-----5:R-:W-:Y:S01]  /*0400*/  SHF.R.U32.HI R24, RZ, R23, R18 ;  /* 0x00000017ff187219 */ /* 0x020fe20000011612 */
[----:B0-----:R-:W-:-:S03]  /*0410*/  IMAD.IADD R12, R20, 0x1, R23 ;  /* 0x00000001140c7824 */ /* 0x001fc600078e0217 */
[----:B------:R-:W-:-:S04]  /*0420*/  LOP3.LUT R13, R24, 0x1, RZ, 0xc0, !PT ;  /* 0x00000001180d7812 */ /* 0x000fc800078ec0ff */
[----:B------:R-:W-:Y:S01]  /*0430*/  ISETP.NE.U32.AND P0, PT, R13, 0x1, PT ;  /* 0x000000010d00780c */ /* 0x000fe20003f05070 */
[----:B------:R-:W-:-:S03]  /*0440*/  IMAD R13, R12, 0x5, RZ ;  /* 0x000000050c0d7824 */ /* 0x000fc600078e02ff */
[----:B------:R-:W-:Y:S01]  /*0450*/  R2P PR, R24, 0x7e ;  /* 0x0000007e18007804 */ /* 0x000fe20000000000 */
[----:B------:R-:W-:-:S08]  /*0460*/  IMAD.WIDE.U32 R12, R13, 0x4, R2 ;  /* 0x000000040d0c7825 */ /* 0x000fd000078e0002 */
[----:B------:R-:W2:Y:S04]  /*0470*/  @!P0 LDG.E R26, desc[UR4][R12.64+0x10] ;  /* 0x000010040c1a8981 */ /* 0x000ea8000c1e1900 */
[----:B------:R-:W3:Y:S04]  /*0480*/  @P1 LDG.E R28, desc[UR4][R12.64+0x24] ;  /* 0x000024040c1c1981 */ /* 0x000ee8000c1e1900 */
[----:B------:R-:W4:Y:S04]  /*0490*/  @!P0 LDG.E R22, desc[UR4][R12.64] ;  /* 0x000000040c168981 */ /* 0x000f28000c1e1900 */
[----:B------:R-:W4:Y:S04]  /*04a0*/  @P2 LDG.E R25, desc[UR4][R12.64+0x38] ;  /* 0x000038040c192981 */ /* 0x000f28000c1e1900 */
[----:B------:R-:W4:Y:S01]  /*04b0*/  @P1 LDG.E R27, desc[UR4][R12.64+0x20] ;  /* 0x000020040c1b1981 */ /* 0x000f22000c1e1900 */
[----:B--2---:R-:W-:-:S03]  /*04c0*/  @!P0 LOP3.LUT R5, R5, R26, RZ, 0x3c, !PT ;  /* 0x0000001a05058212 */ /* 0x004fc600078e3cff */
[----:B------:R-:W2:Y:S01]  /*04d0*/  @P3 LDG.E R26, desc[UR4][R12.64+0x4c] ;  /* 0x00004c040c1a3981 */ /* 0x000ea2000c1e1900 */
[----:B---3--:R-:W-:-:S03]  /*04e0*/  @P1 LOP3.LUT R5, R5, R28, RZ, 0x3c, !PT ;  /* 0x0000001c05051212 */ /* 0x008fc600078e3cff */
[----:B------:R-:W3:Y:S01]  /*04f0*/  @P4 LDG.E R28, desc[UR4][R12.64+0x60] ;  /* 0x000060040c1c4981 */ /* 0x000ee2000c1e1900 */
[----:B----4-:R-:W-:-:S03]  /*0500*/  @!P0 LOP3.LUT R17, R17, R22, RZ, 0x3c, !PT ;  /* 0x0000001611118212 */ /* 0x010fc600078e3cff */
[----:B------:R-:W4:Y:S01]  /*0510*/  @!P0 LDG.E R22, desc[UR4][R12.64+0x8] ;  /* 0x000008040c168981 */ /* 0x000f22000c1e1900 */
[----:B------:R-:W-:-:S03]  /*0520*/  @P2 LOP3.LUT R5, R5, R25, RZ, 0x3c, !PT ;  /* 0x0000001905052212 */ /* 0x000fc600078e3cff */
[----:B------:R-:W3:Y:S01]  /*0530*/  @!P0 LDG.E R25, desc[UR4][R12.64+0x4] ;  /* 0x000004040c198981 */ /* 0x000ee2000c1e1900 */
[----:B--2---:R-:W-:-:S03]  /*0540*/  @P3 LOP3.LUT R5, R5, R26, RZ, 0x3c, !PT ;  /* 0x0000001a05053212 */ /* 0x004fc600078e3cff */
[----:B------:R-:W2:Y:S01]  /*0550*/  @P5 LDG.E R26, desc[UR4][R12.64+0x74] ;  /* 0x000074040c1a5981 */ /* 0x000ea2000c1e1900 */
[----:B----4-:R-:W-:-:S03]  /*0560*/  @!P0 LOP3.LUT R7, R7, R22, RZ, 0x3c, !PT ;  /* 0x0000001607078212 */ /* 0x010fc600078e3cff */
[----:B------:R-:W4:Y:S01]  /*0570*/  @P1 LDG.E R22, desc[UR4][R12.64+0x14] ;  /* 0x000014040c161981 */ /* 0x000f22000c1e1900 */
[----:B---3--:R-:W-:-:S03]  /*0580*/  @!P0 LOP3.LUT R6, R6, R25, RZ, 0x3c, !PT ;  /* 0x0000001906068212 */ /* 0x008fc600078e3cff */
[----:B------:R-:W3:Y:S01]  /*0590*/  @!P0 LDG.E R25, desc[UR4][R12.64+0xc] ;  /* 0x00000c040c198981 */ /* 0x000ee2000c1e1900 */
[----:B------:R-:W-:-:S03]  /*05a0*/  @P4 LOP3.LUT R5, R5, R28, RZ, 0x3c, !PT ;  /* 0x0000001c05054212 */ /* 0x000fc600078e3cff */
[----:B------:R-:W3:Y:S01]  /*05b0*/  @P6 LDG.E R28, desc[UR4][R12.64+0x88] ;  /* 0x000088040c1c6981 */ /* 0x000ee2000c1e1900 */
[----:B--2---:R-:W-:-:S03]  /*05c0*/  @P5 LOP3.LUT R5, R5, R26, RZ, 0x3c, !PT ;  /* 0x0000001a05055212 */ /* 0x004fc600078e3cff */
[----:B------:R-:W2:Y:S01]  /*05d0*/  @P2 LDG.E R26, desc[UR4][R12.64+0x28] ;  /* 0x000028040c1a2981 */ /* 0x000ea2000c1e1900 */
[----:B----4-:R-:W-:-:S03]  /*05e0*/  @P1 LOP3.LUT R17, R17, R22, RZ, 0x3c, !PT ;  /* 0x0000001611111212 */ /* 0x010fc600078e3cff */
[----:B------:R-:W4:Y:S01]  /*05f0*/  @P1 LDG.E R22, desc[UR4][R12.64+0x1c] ;  /* 0x00001c040c161981 */ /* 0x000f22000c1e1900 */
[----:B---3--:R-:W-:-:S03]  /*0600*/  @!P0 LOP3.LUT R4, R4, R25, RZ, 0x3c, !PT ;  /* 0x0000001904048212 */ /* 0x008fc600078e3cff */
[----:B------:R-:W3:Y:S01]  /*0610*/  @P1 LDG.E R25, desc[UR4][R12.64+0x18] ;  /* 0x000018040c191981 */ /* 0x000ee2000c1e1900 */
[----:B------:R-:W-:-:S03]  /*0620*/  @P1 LOP3.LUT R4, R4, R27, RZ, 0x3c, !PT ;  /* 0x0000001b04041212 */ /* 0x000fc600078e3cff */
[----:B------:R-:W3:Y:S01]  /*0630*/  @P2 LDG.E R27, desc[UR4][R12.64+0x34] ;  /* 0x000034040c1b2981 */ /* 0x000ee2000c1e1900 */
[----:B--2---:R-:W-:-:S03]  /*0640*/  @P2 LOP3.LUT R17, R17, R26, RZ, 0x3c, !PT ;  /* 0x0000001a11112212 */ /* 0x004fc600078e3cff */
[----:B------:R-:W2:Y:S01]  /*0650*/  @P3 LDG.E R26, desc[UR4][R12.64+0x3c] ;  /* 0x00003c040c1a3981 */ /* 0x000ea2000c1e1900 */
[----:B----4-:R-:W-:-:S03]  /*0660*/  @P1 LOP3.LUT R7, R7, R22, RZ, 0x3c, !PT ;  /* 0x0000001607071212 */ /* 0x010fc600078e3cff */
[----:B------:R-:W4:Y:S01]  /*0670*/  @P2 LDG.E R22, desc[UR4][R12.64+0x30] ;  /* 0x000030040c162981 */ /* 0x000f22000c1e1900 */
[----:B---3--:R-:W-:-:S03]  /*0680*/  @P1 LOP3.LUT R6, R6, R25, RZ, 0x3c, !PT ;  /* 0x0000001906061212 */ /* 0x008fc600078e3cff */
        /* <DEDUP_REMOVED lines=25> */
[----:B------:R-:W-:Y:S02]  /*0820*/  LOP3.LUT P0, RZ, R24, 0x80, RZ, 0xc0, !PT ;  /* 0x0000008018ff7812 */ /* 0x000fe4000780c0ff */
[----:B------:R-:W-:Y:S02]  /*0830*/  @P5 LOP3.LUT R4, R4, R27, RZ, 0x3c, !PT ;  /* 0x0000001b04045212 */ /* 0x000fe400078e3cff */
[----:B------:R-:W3:Y:S01]  /*0840*/  @P6 LDG.E R27, desc[UR4][R12.64+0x84] ;  /* 0x000084040c1b6981 */ /* 0x000ee2000c1e1900 */
[----:B--2---:R-:W-:-:S08]  /*0850*/  @P6 LOP3.LUT R17, R17, R26, RZ, 0x3c, !PT ;  /* 0x0000001a11116212 */ /* 0x004fd000078e3cff */
        /* <DEDUP_REMOVED lines=13> */
[----:B------:R-:W-:Y:S02]  /*0930*/  @P6 LOP3.LUT R5, R5, R28, RZ, 0x3c, !PT ;  /* 0x0000001c05056212 */ /* 0x000fe400078e3cff */
[----:B------:R-:W-:Y:S02]  /*0940*/  @P0 LOP3.LUT R4, R4, R27, RZ, 0x3c, !PT ;  /* 0x0000001b04040212 */ /* 0x000fe400078e3cff */
[----:B--2---:R-:W-:Y:S02]  /*0950*/  @P0 LOP3.LUT R5, R5, R26, RZ, 0x3c, !PT ;  /* 0x0000001a05050212 */ /* 0x004fe400078e3cff */
[----:B----4-:R-:W-:Y:S02]  /*0960*/  @P0 LOP3.LUT R7, R7, R22, RZ, 0x3c, !PT ;  /* 0x0000001607070212 */ /* 0x010fe400078e3cff */
[----:B---3--:R-:W-:Y:S02]  /*0970*/  @P0 LOP3.LUT R6, R6, R25, RZ, 0x3c, !PT ;  /* 0x0000001906060212 */ /* 0x008fe400078e3cff */
[----:B------:R-:W-:-:S13]  /*0980*/  R2P PR, R24.B1, 0x7f ;  /* 0x0000007f18007804 */ /* 0x000fda0000001000 */
[----:B------:R-:W2:Y:S04]  /*0990*/  @P0 LDG.E R25, desc[UR4][R12.64+0xa4] ;  /* 0x0000a4040c190981 */ /* 0x000ea8000c1e1900 */
[----:B------:R-:W3:Y:S04]  /*09a0*/  @P0 LDG.E R22, desc[UR4][R12.64+0xa0] ;  /* 0x0000a0040c160981 */ /* 0x000ee8000c1e1900 */
[----:B------:R-:W4:Y:S04]  /*09b0*/  @P0 LDG.E R26, desc[UR4][R12.64+0xa8] ;  /* 0x0000a8040c1a0981 */ /* 0x000f28000c1e1900 */
[----:B------:R-:W4:Y:S01]  /*09c0*/  @P1 LDG.E R27, desc[UR4][R12.64+0xb8] ;  /* 0x0000b8040c1b1981 */ /* 0x000f22000c1e1900 */
[----:B--2---:R-:W-:-:S03]  /*09d0*/  @P0 LOP3.LUT R6, R6, R25, RZ, 0x3c, !PT ;  /* 0x0000001906060212 */ /* 0x004fc600078e3cff */
[----:B------:R-:W2:Y:S01]  /*09e0*/  @P0 LDG.E R25, desc[UR4][R12.64+0xac] ;  /* 0x0000ac040c190981 */ /* 0x000ea2000c1e1900 */
[----:B---3--:R-:W-:-:S03]  /*09f0*/  @P0 LOP3.LUT R17, R17, R22, RZ, 0x3c, !PT ;  /* 0x0000001611110212 */ /* 0x008fc600078e3cff */
[----:B------:R-:W3:Y:S01]  /*0a00*/  @P0 LDG.E R22, desc[UR4][R12.64+0xb0] ;  /* 0x0000b0040c160981 */ /* 0x000ee2000c1e1900 */
[----:B----4-:R-:W-:-:S03]  /*0a10*/  @P0 LOP3.LUT R7, R7, R26, RZ, 0x3c, !PT ;  /* 0x0000001a07070212 */ /* 0x010fc600078e3cff */
[----:B------:R-:W4:Y:S01]  /*0a20*/  @P1 LDG.E R26, desc[UR4][R12.64+0xb4] ;  /* 0x0000b4040c1a1981 */ /* 0x000f22000c1e1900 */
[----:B--2---:R-:W-:-:S03]  /*0a30*/  @P0 LOP3.LUT R4, R4, R25, RZ, 0x3c, !PT ;  /* 0x0000001904040212 */ /* 0x004fc600078e3cff */
[----:B------:R-:W2:Y:S01]  /*0a40*/  @P1 LDG.E R25, desc[UR4][R12.64+0xc0] ;  /* 0x0000c0040c191981 */ /* 0x000ea2000c1e1900 */
[----:B---3--:R-:W-:Y:S02]  /*0a50*/  @P0 LOP3.LUT R5, R5, R22, RZ, 0x3c, !PT ;  /* 0x0000001605050212 */ /* 0x008fe400078e3cff */
[----:B------:R-:W-:Y:S01]  /*0a60*/  LOP3.LUT P0, RZ, R24, 0x8000, RZ, 0xc0, !PT ;  /* 0x0000800018ff7812 */ /* 0x000fe2000780c0ff */
[----:B------:R-:W3:Y:S04]  /*0a70*/  @P1 LDG.E R22, desc[UR4][R12.64+0xbc] ;  /* 0x0000bc040c161981 */ /* 0x000ee8000c1e1900 */
[----:B------:R-:W3:Y:S01]  /*0a80*/  @P1 LDG.E R24, desc[UR4][R12.64+0xc4] ;  /* 0x0000c4040c181981 */ /* 0x000ee2000c1e1900 */
[----:B----4-:R-:W-:-:S03]  /*0a90*/  @P1 LOP3.LUT R17, R17, R26, RZ, 0x3c, !PT ;  /* 0x0000001a11111212 */ /* 0x010fc600078e3cff */
[----:B------:R-:W4:Y:S01]  /*0aa0*/  @P2 LDG.E R26, desc[UR4][R12.64+0xc8] ;  /* 0x0000c8040c1a2981 */ /* 0x000f22000c1e1900 */
[----:B------:R-:W-:-:S03]  /*0ab0*/  @P1 LOP3.LUT R6, R6, R27, RZ, 0x3c, !PT ;  /* 0x0000001b06061212 */ /* 0x000fc600078e3cff */
[----:B------:R-:W4:Y:S04]  /*0ac0*/  @P2 LDG.E R27, desc[UR4][R12.64+0xd4] ;  /* 0x0000d4040c1b2981 */ /* 0x000f28000c1e1900 */
[----:B------:R-:W4:Y:S01]  /*0ad0*/  @P0 LDG.E R29, desc[UR4][R12.64+0x138] ;  /* 0x000138040c1d0981 */ /* 0x000f22000c1e1900 */
[----:B--2---:R-:W-:-:S03]  /*0ae0*/  @P1 LOP3.LUT R4, R4, R25, RZ, 0x3c, !PT ;  /* 0x0000001904041212 */ /* 0x004fc600078e3cff */
[----:B------:R-:W2:Y:S01]  /*0af0*/  @P2 LDG.E R25, desc[UR4][R12.64+0xcc] ;  /* 0x0000cc040c192981 */ /* 0x000ea2000c1e1900 */
[----:B---3--:R-:W-:-:S03]  /*0b00*/  @P1 LOP3.LUT R7, R7, R22, RZ, 0x3c, !PT ;  /* 0x0000001607071212 */ /* 0x008fc600078e3cff */
[----:B------:R-:W3:Y:S01]  /*0b10*/  @P2 LDG.E R22, desc[UR4][R12.64+0xd0] ;  /* 0x0000d0040c162981 */ /* 0x000ee2000c1e1900 */
[----:B------:R-:W-:-:S03]  /*0b20*/  @P1 LOP3.LUT R5, R5, R24, RZ, 0x3c, !PT ;  /* 0x0000001805051212 */ /* 0x000fc600078e3cff */
[----:B------:R-:W3:Y:S01]  /*0b30*/  @P3 LDG.E R24, desc[UR4][R12.64+0xdc] ;  /* 0x0000dc040c183981 */ /* 0x000ee2000c1e1900 */
[----:B----4-:R-:W-:-:S03]  /*0b40*/  @P2 LOP3.LUT R17, R17, R26, RZ, 0x3c, !PT ;  /* 0x0000001a11112212 */ /* 0x010fc600078e3cff */
[----:B------:R-:W4:Y:S01]  /*0b50*/  @P4 LDG.E R26, desc[UR4][R12.64+0xf0] ;  /* 0x0000f0040c1a4981 */ /* 0x000f22000c1e1900 */
[----:B--2---:R-:W-:-:S03]  /*0b60*/  @P2 LOP3.LUT R6, R6, R25, RZ, 0x3c, !PT ;  /* 0x0000001906062212 */ /* 0x004fc600078e3cff */
[----:B------:R-:W2:Y:S01]  /*0b70*/  @P3 LDG.E R25, desc[UR4][R12.64+0xe0] ;  /* 0x0000e0040c193981 */ /* 0x000ea2000c1e1900 */
[----:B---3--:R-:W-:-:S03]  /*0b80*/  @P2 LOP3.LUT R7, R7, R22, RZ, 0x3c, !PT ;  /* 0x0000001607072212 */ /* 0x008fc600078e3cff */
[----:B------:R-:W3:Y:S01]  /*0b90*/  @P2 LDG.E R22, desc[UR4][R12.64+0xd8] ;  /* 0x0000d8040c162981 */ /* 0x000ee2000c1e1900 */
[----:B------:R-:W-:-:S03]  /*0ba0*/  @P3 LOP3.LUT R17, R17, R24, RZ, 0x3c, !PT ;  /* 0x0000001811113212 */ /* 0x000fc600078e3cff */
[----:B------:R-:W4:Y:S01]  /*0bb0*/  @P3 LDG.E R24, desc[UR4][R12.64+0xe4] ;  /* 0x0000e4040c183981 */ /* 0x000f22000c1e1900 */
[----:B--2---:R-:W-:-:S03]  /*0bc0*/  @P3 LOP3.LUT R6, R6, R25, RZ, 0x3c, !PT ;  /* 0x0000001906063212 */ /* 0x004fc600078e3cff */
[----:B------:R-:W2:Y:S01]  /*0bd0*/  @P3 LDG.E R25, desc[UR4][R12.64+0xe8] ;  /* 0x0000e8040c193981 */ /* 0x000ea2000c1e1900 */
[----:B---3--:R-:W-:-:S03]  /*0be0*/  @P2 LOP3.LUT R5, R5, R22, RZ, 0x3c, !PT ;  /* 0x0000001605052212 */ /* 0x008fc600078e3cff */
[----:B------:R-:W3:Y:S01]  /*0bf0*/  @P3 LDG.E R22, desc[UR4][R12.64+0xec] ;  /* 0x0000ec040c163981 */ /* 0x000ee2000c1e1900 */
[----:B----4-:R-:W-:-:S03]  /*0c00*/  @P3 LOP3.LUT R7, R7, R24, RZ, 0x3c, !PT ;  /* 0x0000001807073212 */ /* 0x010fc600078e3cff */
[----:B------:R-:W4:Y:S01]  /*0c10*/  @P5 LDG.E R24, desc[UR4][R12.64+0x104] ;  /* 0x000104040c185981 */ /* 0x000f22000c1e1900 */
[----:B------:R-:W-:Y:S02]  /*0c20*/  @P2 LOP3.LUT R4, R4, R27, RZ, 0x3c, !PT ;  /* 0x0000001b04042212 */ /* 0x000fe400078e3cff */
[----:B------:R-:W-:Y:S01]  /*0c30*/  @P4 LOP3.LUT R17, R17, R26, RZ, 0x3c, !PT ;  /* 0x0000001a11114212 */ /* 0x000fe200078e3cff */
        /* <DEDUP_REMOVED lines=10> */
[----:B---3--:R-:W-:-:S03]  /*0ce0*/  @P4 LOP3.LUT R7, R7, R22, RZ, 0x3c, !PT ;  /* 0x0000001607074212 */ /* 0x008fc600078e3cff */
[----:B------:R-:W3:Y:S01]  /*0cf0*/  @P5 LDG.E R22, desc[UR4][R12.64+0x10c] ;  /* 0x00010c040c165981 */ /* 0x000ee2000c1e1900 */
[----:B----4-:R-:W-:-:S03]  /*0d00*/  @P4 LOP3.LUT R5, R5, R24, RZ, 0x3c, !PT ;  /* 0x0000001805054212 */ /* 0x010fc600078e3cff */
[----:B------:R-:W4:Y:S01]  /*0d10*/  @P5 LDG.E R24, desc[UR4][R12.64+0x114] ;  /* 0x000114040c185981 */ /* 0x000f22000c1e1900 */
        /* <DEDUP_REMOVED lines=18> */
[----:B------:R-:W-:-:S05]  /*0e40*/  VIADD R23, R23, 0x10 ;  /* 0x0000001017177836 */ /* 0x000fca0000000000 */
[----:B------:R-:W-:Y:S02]  /*0e50*/  ISETP.NE.AND P1, PT, R23, 0x20, PT ;  /* 0x000000201700780c */ /* 0x000fe40003f25270 */
[----:B------:R-:W-:Y:S02]  /*0e60*/  @P0 LOP3.LUT R17, R17, R26, RZ, 0x3c, !PT ;  /* 0x0000001a11110212 */ /* 0x000fe400078e3cff */
[----:B------:R-:W-:Y:S02]  /*0e70*/  @P0 LOP3.LUT R6, R6, R27, RZ, 0x3c, !PT ;  /* 0x0000001b06060212 */ /* 0x000fe400078e3cff */
[----:B--2---:R-:W-:-:S04]  /*0e80*/  @P6 LOP3.LUT R4, R4, R25, RZ, 0x3c, !PT ;  /* 0x0000001904046212 */ /* 0x004fc800078e3cff */
[----:B------:R-:W-:Y:S02]  /*0e90*/  @P0 LOP3.LUT R4, R4, R29, RZ, 0x3c, !PT ;  /* 0x0000001d04040212 */ /* 0x000fe400078e3cff */
[----:B---3--:R-:W-:Y:S02]  /*0ea0*/  @P0 LOP3.LUT R7, R7, R22, RZ, 0x3c, !PT ;  /* 0x0000001607070212 */ /* 0x008fe400078e3cff */
[----:B----4-:R-:W-:Y:S01]  /*0eb0*/  @P0 LOP3.LUT R5, R5, R24, RZ, 0x3c, !PT ;  /* 0x0000001805050212 */ /* 0x010fe200078e3cff */
[----:B------:R-:W-:Y:S06]  /*0ec0*/  @P1 BRA `(.L_x_38) ;  /* 0xfffffff4004c1947 */ /* 0x000fec000383ffff */
[----:B------:R-:W-:-:S05]  /*0ed0*/  VIADD R21, R21, 0x1 ;  /* 0x0000000115157836 */ /* 0x000fca0000000000 */
[----:B------:R-:W-:-:S13]  /*0ee0*/  ISETP.NE.AND P0, PT, R21, 0x5, PT ;  /* 0x000000051500780c */ /* 0x000fda0003f05270 */
[----:B------:R-:W-:Y:S05]  /*0ef0*/  @P0 BRA `(.L_x_39) ;  /* 0xfffffff400300947 */ /* 0x000fea000383ffff */
[----:B------:R1:W-:Y:S01]  /*0f00*/  STG.E desc[UR4][R8.64+0x4], R17 ;  /* 0x0000041108007986 */ /* 0x0003e2000c101904 */
[----:B------:R-:W-:-:S03]  /*0f10*/  VIADD R19, R19, 0x1 ;  /* 0x0000000113137836 */ /* 0x000fc60000000000 */
[----:B------:R1:W-:Y:S02]  /*0f20*/  STG.E.64 desc[UR4][R8.64+0x8], R6 ;  /* 0x0000080608007986 */ /* 0x0003e4000c101b04 */
[----:B------:R-:W-:Y:S02]  /*0f30*/  ISETP.GE.U32.AND P0, PT, R19, R16, PT ;  /* 0x000000101300720c */ /* 0x000fe40003f06070 */
[----:B------:R1:W-:Y:S11]  /*0f40*/  STG.E.64 desc[UR4][R8.64+0x10], R4 ;  /* 0x0000100408007986 */ /* 0x0003f6000c101b04 */
[----:B------:R-:W-:Y:S05]  /*0f50*/  @!P0 BRA `(.L_x_40) ;  /* 0xfffffff400088947 */ /* 0x000fea000383ffff */
.L_x_37:
[----:B------:R-:W-:Y:S05]  /*0f60*/  BSYNC.RECONVERGENT B1 ;  /* 0x0000000000017941 */ /* 0x000fea0003800200 */
.L_x_36:
[C---:B------:R-:W-:Y:S01]  /*0f70*/  ISETP.GT.U32.AND P0, PT, R15.reuse, 0x3, PT ;  /* 0x000000030f00780c */ /* 0x040fe20003f04070 */
[----:B------:R-:W-:Y:S01]  /*0f80*/  VIADD R14, R14, 0x1 ;  /* 0x000000010e0e7836 */ /* 0x000fe20000000000 */
[--C-:B------:R-:W-:Y:S02]  /*0f90*/  SHF.R.U64 R15, R15, 0x2, R0.reuse ;  /* 0x000000020f0f7819 */ /* 0x100fe40000001200 */
[----:B------:R-:W-:Y:S02]  /*0fa0*/  ISETP.GT.U32.AND.EX P0, PT, R0, RZ, PT, P0 ;  /* 0x000000ff0000720c */ /* 0x000fe40003f04100 */
[----:B------:R-:W-:-:S11]  /*0fb0*/  SHF.R.U32.HI R0, RZ, 0x2, R0 ;  /* 0x00000002ff007819 */ /* 0x000fd60000011600 */
[----:B------:R-:W-:Y:S05]  /*0fc0*/  @P0 BRA `(.L_x_41) ;  /* 0xfffffff000cc0947 */ /* 0x000fea000383ffff */
.L_x_35:
[----:B------:R-:W-:Y:S05]  /*0fd0*/  BSYNC.RECONVERGENT B0 ;  /* 0x0000000000007941 */ /* 0x000fea0003800200 */
.L_x_34:
[----:B------:R-:W2:Y:S01]  /*0fe0*/  LDCU UR6, c[0x0][0x390] ;  /* 0x00007200ff0677ac */ /* 0x000ea20008000800 */
[----:B------:R-:W-:Y:S01]  /*0ff0*/  SHF.R.U32.HI R0, RZ, 0x2, R17 ;  /* 0x00000002ff007819 */ /* 0x000fe20000011611 */
[----:B0-----:R-:W-:Y:S01]  /*1000*/  IMAD.SHL.U32 R13, R5, 0x10, RZ ;  /* 0x00000010050d7824 */ /* 0x001fe200078e00ff */
[----:B------:R-:W-:Y:S01]  /*1010*/  STG.E.64 desc[UR4][R8.64+0x18], RZ ;  /* 0x000018ff08007986 */ /* 0x000fe2000c101b04 */
[----:B------:R-:W-:Y:S01]  /*1020*/  IMAD.MOV.U32 R14, RZ, RZ, R7 ;  /* 0x000000ffff0e7224 */ /* 0x000fe200078e0007 */
[----:B------:R-:W-:Y:S01]  /*1030*/  LOP3.LUT R0, R0, R17, RZ, 0x3c, !PT ;  /* 0x0000001100007212 */ /* 0x000fe200078e3cff */
[----:B-1----:R-:W-:Y:S01]  /*1040*/  IMAD.MOV.U32 R7, RZ, RZ, R6 ;  /* 0x000000ffff077224 */ /* 0x002fe200078e0006 */
[----:B------:R-:W-:Y:S01]  /*1050*/  STG.E desc[UR4][R8.64+0x20], RZ ;  /* 0x000020ff08007986 */ /* 0x000fe2000c101904 */
[----:B------:R-:W-:Y:S02]  /*1060*/  IMAD.MOV.U32 R6, RZ, RZ, 0x5e67171a ;  /* 0x5e67171aff067424 */ /* 0x000fe400078e00ff */
[C---:B------:R-:W-:Y:S01]  /*1070*/  IMAD.SHL.U32 R2, R0.reuse, 0x2, RZ ;  /* 0x0000000200027824 */ /* 0x040fe200078e00ff */
[----:B------:R-:W-:Y:S04]  /*1080*/  STG.E.64 desc[UR4][R8.64+0x28], RZ ;  /* 0x000028ff08007986 */ /* 0x000fe8000c101b04 */
[----:B------:R-:W-:Y:S01]  /*1090*/  LOP3.LUT R2, R0, R2, R13, 0x96, !PT ;  /* 0x0000000200027212 */ /* 0x000fe200078e960d */
[----:B------:R-:W-:Y:S01]  /*10a0*/  STG.E.64 desc[UR4][R8.64], R6 ;  /* 0x0000000608007986 */ /* 0x000fe2000c101b04 */
[----:B--2---:R-:W0:Y:S02]  /*10b0*/  I2F.U32.RP R12, UR6 ;  /* 0x00000006000c7d06 */ /* 0x004e240008209000 */
[----:B------:R-:W-:Y:S01]  /*10c0*/  LOP3.LUT R13, R2, R5, RZ, 0x3c, !PT ;  /* 0x00000005020d7212 */ /* 0x000fe200078e3cff */
[----:B------:R-:W-:Y:S01]  /*10d0*/  IMAD.MOV.U32 R2, RZ, RZ, RZ ;  /* 0x000000ffff027224 */ /* 0x000fe200078e00ff */
[----:B------:R-:W-:-:S03]  /*10e0*/  ISETP.NE.U32.AND P1, PT, RZ, UR6, PT ;  /* 0x00000006ff007c0c */ /* 0x000fc6000bf25070 */
[----:B------:R-:W-:Y:S01]  /*10f0*/  VIADD R0, R13, 0x5e67171a ;  /* 0x5e67171a0d007836 */ /* 0x000fe20000000000 */
[----:B0-----:R-:W0:Y:S02]  /*1100*/  MUFU.RCP R12, R12 ;  /* 0x0000000c000c7308 */ /* 0x001e240000001000 */
[----:B0-----:R-:W-:Y:S02]  /*1110*/  VIADD R3, R12, 0xffffffe ;  /* 0x0ffffffe0c037836 */ /* 0x001fe40000000000 */
[----:B------:R-:W-:-:S04]  /*1120*/  IMAD.MOV.U32 R12, RZ, RZ, R5 ;  /* 0x000000ffff0c7224 */ /* 0x000fc800078e0005 */
[----:B------:R-:W0:Y:S01]  /*1130*/  F2I.FTZ.U32.TRUNC.NTZ R3, R3 ;  /* 0x0000000300037305 */ /* 0x000e22000021f000 */
[----:B------:R-:W-:Y:S01]  /*1140*/  STG.E.64 desc[UR4][R8.64+0x10], R12 ;  /* 0x0000100c08007986 */ /* 0x000fe2000c101b04 */
[----:B0-----:R-:W-:-:S04]  /*1150*/  IMAD.MOV R15, RZ, RZ, -R3 ;  /* 0x000000ffff0f7224 */ /* 0x001fc800078e0a03 */
[----:B------:R-:W-:-:S04]  /*1160*/  IMAD R15, R15, UR6, RZ ;  /* 0x000000060f0f7c24 */ /* 0x000fc8000f8e02ff */
[----:B------:R-:W-:-:S04]  /*1170*/  IMAD.HI.U32 R3, R3, R15, R2 ;  /* 0x0000000f03037227 */ /* 0x000fc800078e0002 */
[----:B------:R-:W-:Y:S02]  /*1180*/  IMAD.MOV.U32 R15, RZ, RZ, R4 ;  /* 0x000000ffff0f7224 */ /* 0x000fe400078e0004 */
[----:B------:R-:W-:-:S03]  /*1190*/  IMAD.HI.U32 R3, R3, R0, RZ ;  /* 0x0000000003037227 */ /* 0x000fc600078e00ff */
[----:B------:R-:W-:Y:S01]  /*11a0*/  STG.E.64 desc[UR4][R8.64+0x8], R14 ;  /* 0x0000080e08007986 */ /* 0x000fe2000c101b04 */
[----:B------:R-:W-:-:S04]  /*11b0*/  IMAD.MOV R3, RZ, RZ, -R3 ;  /* 0x000000ffff037224 */ /* 0x000fc800078e0a03 */
[----:B------:R-:W-:-:S05]  /*11c0*/  IMAD R0, R3, UR6, R0 ;  /* 0x0000000603007c24 */ /* 0x000fca000f8e0200 */
[----:B------:R-:W-:-:S13]  /*11d0*/  ISETP.GE.U32.AND P0, PT, R0, UR6, PT ;  /* 0x0000000600007c0c */ /* 0x000fda000bf06070 */
[----:B------:R-:W-:-:S05]  /*11e0*/  @P0 VIADD R0, R0, -UR6 ;  /* 0x8000000600000c36 */ /* 0x000fca0008000000 */
[----:B------:R-:W-:-:S13]  /*11f0*/  ISETP.GE.U32.AND P0, PT, R0, UR6, PT ;  /* 0x0000000600007c0c */ /* 0x000fda000bf06070 */
[----:B------:R-:W-:Y:S01]  /*1200*/  @P0 VIADD R0, R0, -UR6 ;  /* 0x8000000600000c36 */ /* 0x000fe20008000000 */
[----:B------:R-:W-:-:S05]  /*1210*/  @!P1 LOP3.LUT R0, RZ, UR6, RZ, 0x33, !PT ;  /* 0x00000006ff009c12 */ /* 0x000fca000f8e33ff */
[----:B------:R-:W-:-:S05]  /*1220*/  VIADD R3, R0, 0x1 ;  /* 0x0000000100037836 */ /* 0x000fca0000000000 */
[----:B------:R-:W-:Y:S01]  /*1230*/  STG.E desc[UR4][R10.64], R3 ;  /* 0x000000030a007986 */ /* 0x000fe2000c101904 */
[----:B------:R-:W-:Y:S05]  /*1240*/  EXIT ;  /* 0x000000000000794d */ /* 0x000fea0003800000 */
.L_x_42:
        /* <DEDUP_REMOVED lines=11> */
.L_x_49:


//--------------------- .nv.global.init           --------------------------
	.section	.nv.global.init,"aw",@progbits
	.align	4
.nv.global.init:
	.type		mrg32k3aM1SubSeq,@object
	.size		mrg32k3aM1SubSeq,(mrg32k3aM2SubSeq - mrg32k3aM1SubSeq)
mrg32k3aM1SubSeq:
        /*0000*/ 	.byte	0x0b, 0xcc, 0xee, 0x04, 0x73, 0x29, 0x8b, 0x6f, 0xf6, 0x53, 0x03, 0xf6, 0x23, 0xf6, 0xea, 0xda
        /* <DEDUP_REMOVED lines=125> */
	.type		mrg32k3aM2SubSeq,@object
	.size		mrg32k3aM2SubSeq,(mrg32k3aM1 - mrg32k3aM2SubSeq)
mrg32k3aM2SubSeq:
        /* <DEDUP_REMOVED lines=126> */
	.type		mrg32k3aM1,@object
	.size		mrg32k3aM1,(mrg32k3aM1Seq - mrg32k3aM1)
mrg32k3aM1:
        /* <DEDUP_REMOVED lines=144> */
	.type		mrg32k3aM1Seq,@object
	.size		mrg32k3aM1Seq,(mrg32k3aM2 - mrg32k3aM1Seq)
mrg32k3aM1Seq:
        /* <DEDUP_REMOVED lines=144> */
	.type		mrg32k3aM2,@object
	.size		mrg32k3aM2,(mrg32k3aM2Seq - mrg32k3aM2)
mrg32k3aM2:
        /* <DEDUP_REMOVED lines=144> */
	.type		mrg32k3aM2Seq,@object
	.size		mrg32k3aM2Seq,(precalc_xorwow_matrix - mrg32k3aM2Seq)
mrg32k3aM2Seq:
        /* <DEDUP_REMOVED lines=144> */
	.type		precalc_xorwow_matrix,@object
	.size		precalc_xorwow_matrix,(precalc_xorwow_offset_matrix - precalc_xorwow_matrix)
precalc_xorwow_matrix:
        /* <DEDUP_REMOVED lines=6400> */
	.type		precalc_xorwow_offset_matrix,@object
	.size		precalc_xorwow_offset_matrix,(.L_1 - precalc_xorwow_offset_matrix)
precalc_xorwow_offset_matrix:
        /* <DEDUP_REMOVED lines=6400> */
.L_1:


//--------------------- .nv.shared.reserved.0     --------------------------
	.section	.nv.shared.reserved.0,"aw",@nobits
	.weak		__nv_reservedSMEM_offset_0_alias
	.size		__nv_reservedSMEM_offset_0_alias, 0, 64
	.other		__nv_reservedSMEM_offset_0_alias,@"STO_CUDA_RESERVED_SHARED STV_DEFAULT"
__nv_reservedSMEM_offset_0_alias:
	.zero		0
	.zero		64


//--------------------- .nv.global                --------------------------
	.section	.nv.global,"aw",@nobits
	.align	4
.nv.global:
	.type		posicionesCero,@object
	.size		posicionesCero,(.L_9 - posicionesCero)
posicionesCero:
	.zero		4
.L_9:


//--------------------- .nv.constant0._Z12ponerPowerupPiiiiii --------------------------
	.section	.nv.constant0._Z12ponerPowerupPiiiiii,"a",@progbits
	.sectionflags	@""
	.align	4
.nv.constant0._Z12ponerPowerupPiiiiii:
	.zero		924


//--------------------- .nv.constant0._Z16dejarCaerBloquesPiii --------------------------
	.section	.nv.constant0._Z16dejarCaerBloquesPiii,"a",@progbits
	.sectionflags	@""
	.align	4
.nv.constant0._Z16dejarCaerBloquesPiii:
	.zero		912


//--------------------- .nv.constant0._Z10activarTNTPiiiii --------------------------
	.section	.nv.constant0._Z10activarTNTPiiiii,"a",@progbits
	.sectionflags	@""
	.align	4
.nv.constant0._Z10activarTNTPiiiii:
	.zero		920


//--------------------- .nv.constant0._Z19activarRompecabezasPiiiiii --------------------------
	.section	.nv.constant0._Z19activarRompecabezasPiiiiii,"a",@progbits
	.sectionflags	@""
	.align	4
.nv.constant0._Z19activarRompecabezasPiiiiii:
	.zero		924


//--------------------- .nv.constant0._Z12activarBombaPiibii --------------------------
	.section	.nv.constant0._Z12activarBombaPiibii,"a",@progbits
	.sectionflags	@""
	.align	4
.nv.constant0._Z12activarBombaPiibii:
	.zero		920


//--------------------- .nv.constant0._Z15eliminarBloquesPiiiii --------------------------
	.section	.nv.constant0._Z15eliminarBloquesPiiiii,"a",@progbits
	.sectionflags	@""
	.align	4
.nv.constant0._Z15eliminarBloquesPiiiii:
	.zero		920


//--------------------- .nv.constant0._Z15rellenarTableroPiiiiP17curandStateXORWOW --------------------------
	.section	.nv.constant0._Z15rellenarTableroPiiiiP17curandStateXORWOW,"a",@progbits
	.sectionflags	@""
	.align	4
.nv.constant0._Z15rellenarTableroPiiiiP17curandStateXORWOW:
	.zero		928


//--------------------- SYMBOLS --------------------------

	.type		.nv.reservedSmem.offset0,@object
	.size		.nv.reservedSmem.offset0,0x4
